//
// Generated by NVIDIA NVVM Compiler
//
// Compiler Build ID: CL-36424714
// Cuda compilation tools, release 13.0, V13.0.88
// Based on NVVM 20.0.0
//

.version 9.0
.target sm_100
.address_size 64

	// .globl	_ZN8collider3gpu22ripemd160_batch_kernelEPKhPhm
.const .align 4 .b8 _ZN34_INTERNAL_6748b269_4_k_cu_182acbb98collider3gpu2KLE[20] = {0, 0, 0, 0, 153, 121, 130, 90, 161, 235, 217, 110, 220, 188, 27, 143, 78, 253, 83, 169};
.const .align 4 .b8 _ZN34_INTERNAL_6748b269_4_k_cu_182acbb98collider3gpu2KRE[20] = {230, 139, 162, 80, 36, 209, 77, 92, 243, 62, 112, 109, 233, 118, 109, 122};
.const .align 4 .b8 _ZN34_INTERNAL_6748b269_4_k_cu_182acbb98collider3gpu2RLE[320] = {0, 0, 0, 0, 1, 0, 0, 0, 2, 0, 0, 0, 3, 0, 0, 0, 4, 0, 0, 0, 5, 0, 0, 0, 6, 0, 0, 0, 7, 0, 0, 0, 8, 0, 0, 0, 9, 0, 0, 0, 10, 0, 0, 0, 11, 0, 0, 0, 12, 0, 0, 0, 13, 0, 0, 0, 14, 0, 0, 0, 15, 0, 0, 0, 7, 0, 0, 0, 4, 0, 0, 0, 13, 0, 0, 0, 1, 0, 0, 0, 10, 0, 0, 0, 6, 0, 0, 0, 15, 0, 0, 0, 3, 0, 0, 0, 12, 0, 0, 0, 0, 0, 0, 0, 9, 0, 0, 0, 5, 0, 0, 0, 2, 0, 0, 0, 14, 0, 0, 0, 11, 0, 0, 0, 8, 0, 0, 0, 3, 0, 0, 0, 10, 0, 0, 0, 14, 0, 0, 0, 4, 0, 0, 0, 9, 0, 0, 0, 15, 0, 0, 0, 8, 0, 0, 0, 1, 0, 0, 0, 2, 0, 0, 0, 7, 0, 0, 0, 0, 0, 0, 0, 6, 0, 0, 0, 13, 0, 0, 0, 11, 0, 0, 0, 5, 0, 0, 0, 12, 0, 0, 0, 1, 0, 0, 0, 9, 0, 0, 0, 11, 0, 0, 0, 10, 0, 0, 0, 0, 0, 0, 0, 8, 0, 0, 0, 12, 0, 0, 0, 4, 0, 0, 0, 13, 0, 0, 0, 3, 0, 0, 0, 7, 0, 0, 0, 15, 0, 0, 0, 14, 0, 0, 0, 5, 0, 0, 0, 6, 0, 0, 0, 2, 0, 0, 0, 4, 0, 0, 0, 0, 0, 0, 0, 5, 0, 0, 0, 9, 0, 0, 0, 7, 0, 0, 0, 12, 0, 0, 0, 2, 0, 0, 0, 10, 0, 0, 0, 14, 0, 0, 0, 1, 0, 0, 0, 3, 0, 0, 0, 8, 0, 0, 0, 11, 0, 0, 0, 6, 0, 0, 0, 15, 0, 0, 0, 13};
.const .align 4 .b8 _ZN34_INTERNAL_6748b269_4_k_cu_182acbb98collider3gpu2RRE[320] = {5, 0, 0, 0, 14, 0, 0, 0, 7, 0, 0, 0, 0, 0, 0, 0, 9, 0, 0, 0, 2, 0, 0, 0, 11, 0, 0, 0, 4, 0, 0, 0, 13, 0, 0, 0, 6, 0, 0, 0, 15, 0, 0, 0, 8, 0, 0, 0, 1, 0, 0, 0, 10, 0, 0, 0, 3, 0, 0, 0, 12, 0, 0, 0, 6, 0, 0, 0, 11, 0, 0, 0, 3, 0, 0, 0, 7, 0, 0, 0, 0, 0, 0, 0, 13, 0, 0, 0, 5, 0, 0, 0, 10, 0, 0, 0, 14, 0, 0, 0, 15, 0, 0, 0, 8, 0, 0, 0, 12, 0, 0, 0, 4, 0, 0, 0, 9, 0, 0, 0, 1, 0, 0, 0, 2, 0, 0, 0, 15, 0, 0, 0, 5, 0, 0, 0, 1, 0, 0, 0, 3, 0, 0, 0, 7, 0, 0, 0, 14, 0, 0, 0, 6, 0, 0, 0, 9, 0, 0, 0, 11, 0, 0, 0, 8, 0, 0, 0, 12, 0, 0, 0, 2, 0, 0, 0, 10, 0, 0, 0, 0, 0, 0, 0, 4, 0, 0, 0, 13, 0, 0, 0, 8, 0, 0, 0, 6, 0, 0, 0, 4, 0, 0, 0, 1, 0, 0, 0, 3, 0, 0, 0, 11, 0, 0, 0, 15, 0, 0, 0, 0, 0, 0, 0, 5, 0, 0, 0, 12, 0, 0, 0, 2, 0, 0, 0, 13, 0, 0, 0, 9, 0, 0, 0, 7, 0, 0, 0, 10, 0, 0, 0, 14, 0, 0, 0, 12, 0, 0, 0, 15, 0, 0, 0, 10, 0, 0, 0, 4, 0, 0, 0, 1, 0, 0, 0, 5, 0, 0, 0, 8, 0, 0, 0, 7, 0, 0, 0, 6, 0, 0, 0, 2, 0, 0, 0, 13, 0, 0, 0, 14, 0, 0, 0, 0, 0, 0, 0, 3, 0, 0, 0, 9, 0, 0, 0, 11};
.const .align 4 .b8 _ZN34_INTERNAL_6748b269_4_k_cu_182acbb98collider3gpu2SLE[320] = {11, 0, 0, 0, 14, 0, 0, 0, 15, 0, 0, 0, 12, 0, 0, 0, 5, 0, 0, 0, 8, 0, 0, 0, 7, 0, 0, 0, 9, 0, 0, 0, 11, 0, 0, 0, 13, 0, 0, 0, 14, 0, 0, 0, 15, 0, 0, 0, 6, 0, 0, 0, 7, 0, 0, 0, 9, 0, 0, 0, 8, 0, 0, 0, 7, 0, 0, 0, 6, 0, 0, 0, 8, 0, 0, 0, 13, 0, 0, 0, 11, 0, 0, 0, 9, 0, 0, 0, 7, 0, 0, 0, 15, 0, 0, 0, 7, 0, 0, 0, 12, 0, 0, 0, 15, 0, 0, 0, 9, 0, 0, 0, 11, 0, 0, 0, 7, 0, 0, 0, 13, 0, 0, 0, 12, 0, 0, 0, 11, 0, 0, 0, 13, 0, 0, 0, 6, 0, 0, 0, 7, 0, 0, 0, 14, 0, 0, 0, 9, 0, 0, 0, 13, 0, 0, 0, 15, 0, 0, 0, 14, 0, 0, 0, 8, 0, 0, 0, 13, 0, 0, 0, 6, 0, 0, 0, 5, 0, 0, 0, 12, 0, 0, 0, 7, 0, 0, 0, 5, 0, 0, 0, 11, 0, 0, 0, 12, 0, 0, 0, 14, 0, 0, 0, 15, 0, 0, 0, 14, 0, 0, 0, 15, 0, 0, 0, 9, 0, 0, 0, 8, 0, 0, 0, 9, 0, 0, 0, 14, 0, 0, 0, 5, 0, 0, 0, 6, 0, 0, 0, 8, 0, 0, 0, 6, 0, 0, 0, 5, 0, 0, 0, 12, 0, 0, 0, 9, 0, 0, 0, 15, 0, 0, 0, 5, 0, 0, 0, 11, 0, 0, 0, 6, 0, 0, 0, 8, 0, 0, 0, 13, 0, 0, 0, 12, 0, 0, 0, 5, 0, 0, 0, 12, 0, 0, 0, 13, 0, 0, 0, 14, 0, 0, 0, 11, 0, 0, 0, 8, 0, 0, 0, 5, 0, 0, 0, 6};
.const .align 4 .b8 _ZN34_INTERNAL_6748b269_4_k_cu_182acbb98collider3gpu2SRE[320] = {8, 0, 0, 0, 9, 0, 0, 0, 9, 0, 0, 0, 11, 0, 0, 0, 13, 0, 0, 0, 15, 0, 0, 0, 15, 0, 0, 0, 5, 0, 0, 0, 7, 0, 0, 0, 7, 0, 0, 0, 8, 0, 0, 0, 11, 0, 0, 0, 14, 0, 0, 0, 14, 0, 0, 0, 12, 0, 0, 0, 6, 0, 0, 0, 9, 0, 0, 0, 13, 0, 0, 0, 15, 0, 0, 0, 7, 0, 0, 0, 12, 0, 0, 0, 8, 0, 0, 0, 9, 0, 0, 0, 11, 0, 0, 0, 7, 0, 0, 0, 7, 0, 0, 0, 12, 0, 0, 0, 7, 0, 0, 0, 6, 0, 0, 0, 15, 0, 0, 0, 13, 0, 0, 0, 11, 0, 0, 0, 9, 0, 0, 0, 7, 0, 0, 0, 15, 0, 0, 0, 11, 0, 0, 0, 8, 0, 0, 0, 6, 0, 0, 0, 6, 0, 0, 0, 14, 0, 0, 0, 12, 0, 0, 0, 13, 0, 0, 0, 5, 0, 0, 0, 14, 0, 0, 0, 13, 0, 0, 0, 13, 0, 0, 0, 7, 0, 0, 0, 5, 0, 0, 0, 15, 0, 0, 0, 5, 0, 0, 0, 8, 0, 0, 0, 11, 0, 0, 0, 14, 0, 0, 0, 14, 0, 0, 0, 6, 0, 0, 0, 14, 0, 0, 0, 6, 0, 0, 0, 9, 0, 0, 0, 12, 0, 0, 0, 9, 0, 0, 0, 12, 0, 0, 0, 5, 0, 0, 0, 15, 0, 0, 0, 8, 0, 0, 0, 8, 0, 0, 0, 5, 0, 0, 0, 12, 0, 0, 0, 9, 0, 0, 0, 12, 0, 0, 0, 5, 0, 0, 0, 14, 0, 0, 0, 6, 0, 0, 0, 8, 0, 0, 0, 13, 0, 0, 0, 6, 0, 0, 0, 5, 0, 0, 0, 15, 0, 0, 0, 13, 0, 0, 0, 11, 0, 0, 0, 11};
.const .align 4 .b8 _ZN34_INTERNAL_6748b269_4_k_cu_182acbb98collider3gpu12RIPEMD160_H0E[20] = {1, 35, 69, 103, 137, 171, 205, 239, 254, 220, 186, 152, 118, 84, 50, 16, 240, 225, 210, 195};

.visible .entry _ZN8collider3gpu22ripemd160_batch_kernelEPKhPhm(
	.param .u64 .ptr .align 1 _ZN8collider3gpu22ripemd160_batch_kernelEPKhPhm_param_0,
	.param .u64 .ptr .align 1 _ZN8collider3gpu22ripemd160_batch_kernelEPKhPhm_param_1,
	.param .u64 _ZN8collider3gpu22ripemd160_batch_kernelEPKhPhm_param_2
)
{
	.local .align 16 .b8 	__local_depot0[64];
	.reg .b64 	%SP;
	.reg .b64 	%SPL;
	.reg .pred 	%p<2>;
	.reg .b16 	%rs<41>;
	.reg .b32 	%r<2553>;
	.reg .b64 	%rd<335>;

	mov.u64 	%SPL, __local_depot0;
	ld.param.u64 	%rd3, [_ZN8collider3gpu22ripemd160_batch_kernelEPKhPhm_param_2];
	mov.u32 	%r1, %ctaid.x;
	mov.u32 	%r2, %ntid.x;
	mov.u32 	%r3, %tid.x;
	mad.lo.s32 	%r4, %r1, %r2, %r3;
	cvt.u64.u32 	%rd4, %r4;
	setp.le.u64 	%p1, %rd3, %rd4;
	@%p1 bra 	$L__BB0_2;
	ld.param.u64 	%rd334, [_ZN8collider3gpu22ripemd160_batch_kernelEPKhPhm_param_1];
	ld.param.u64 	%rd333, [_ZN8collider3gpu22ripemd160_batch_kernelEPKhPhm_param_0];
	add.u64 	%rd6, %SPL, 0;
	cvta.to.global.u64 	%rd7, %rd334;
	cvta.to.global.u64 	%rd8, %rd333;
	mov.u32 	%r5, %ctaid.x;
	mov.u32 	%r6, %ntid.x;
	mov.u32 	%r7, %tid.x;
	mad.lo.s32 	%r8, %r5, %r6, %r7;
	mul.wide.u32 	%rd9, %r8, 32;
	mul.wide.u32 	%rd10, %r8, 20;
	add.s64 	%rd11, %rd7, %rd10;
	ld.const.u32 	%r9, [_ZN34_INTERNAL_6748b269_4_k_cu_182acbb98collider3gpu12RIPEMD160_H0E];
	ld.const.u32 	%r10, [_ZN34_INTERNAL_6748b269_4_k_cu_182acbb98collider3gpu12RIPEMD160_H0E+4];
	ld.const.u32 	%r11, [_ZN34_INTERNAL_6748b269_4_k_cu_182acbb98collider3gpu12RIPEMD160_H0E+8];
	ld.const.u32 	%r12, [_ZN34_INTERNAL_6748b269_4_k_cu_182acbb98collider3gpu12RIPEMD160_H0E+12];
	ld.const.u32 	%r13, [_ZN34_INTERNAL_6748b269_4_k_cu_182acbb98collider3gpu12RIPEMD160_H0E+16];
	add.s64 	%rd12, %rd8, %rd9;
	ld.global.nc.u8 	%rs1, [%rd12];
	cvt.u32.u8 	%r14, %rs1;
	ld.global.nc.u8 	%rs2, [%rd12+1];
	cvt.u16.u8 	%rs3, %rs2;
	ld.global.nc.u8 	%rs4, [%rd12+2];
	cvt.u32.u8 	%r15, %rs4;
	ld.global.nc.u8 	%rs5, [%rd12+4];
	cvt.u32.u8 	%r16, %rs5;
	ld.global.nc.u8 	%rs6, [%rd12+5];
	cvt.u16.u8 	%rs7, %rs6;
	ld.global.nc.u8 	%rs8, [%rd12+6];
	cvt.u32.u8 	%r17, %rs8;
	ld.global.nc.u8 	%rs9, [%rd12+8];
	cvt.u32.u8 	%r18, %rs9;
	ld.global.nc.u8 	%rs10, [%rd12+9];
	cvt.u16.u8 	%rs11, %rs10;
	ld.global.nc.u8 	%rs12, [%rd12+10];
	cvt.u32.u8 	%r19, %rs12;
	ld.global.nc.u8 	%rs13, [%rd12+12];
	cvt.u32.u8 	%r20, %rs13;
	ld.global.nc.u8 	%rs14, [%rd12+13];
	cvt.u16.u8 	%rs15, %rs14;
	ld.global.nc.u8 	%rs16, [%rd12+14];
	cvt.u32.u8 	%r21, %rs16;
	ld.global.nc.u8 	%rs17, [%rd12+16];
	cvt.u32.u8 	%r22, %rs17;
	ld.global.nc.u8 	%rs18, [%rd12+17];
	cvt.u16.u8 	%rs19, %rs18;
	ld.global.nc.u8 	%rs20, [%rd12+18];
	cvt.u32.u8 	%r23, %rs20;
	ld.global.nc.u8 	%rs21, [%rd12+20];
	cvt.u32.u8 	%r24, %rs21;
	ld.global.nc.u8 	%rs22, [%rd12+21];
	cvt.u16.u8 	%rs23, %rs22;
	ld.global.nc.u8 	%rs24, [%rd12+22];
	cvt.u32.u8 	%r25, %rs24;
	ld.global.nc.u8 	%rs25, [%rd12+24];
	cvt.u32.u8 	%r26, %rs25;
	ld.global.nc.u8 	%rs26, [%rd12+25];
	cvt.u16.u8 	%rs27, %rs26;
	ld.global.nc.u8 	%rs28, [%rd12+26];
	cvt.u32.u8 	%r27, %rs28;
	ld.global.nc.u8 	%rs29, [%rd12+28];
	cvt.u32.u8 	%r28, %rs29;
	ld.global.nc.u8 	%rs30, [%rd12+29];
	cvt.u16.u8 	%rs31, %rs30;
	ld.global.nc.u8 	%rs32, [%rd12+30];
	cvt.u32.u8 	%r29, %rs32;
	mul.wide.u16 	%r30, %rs3, 256;
	or.b32  	%r31, %r30, %r14;
	shl.b32 	%r32, %r15, 16;
	or.b32  	%r33, %r31, %r32;
	ld.global.nc.u8 	%rs33, [%rd12+3];
	cvt.u32.u8 	%r34, %rs33;
	shl.b32 	%r35, %r34, 24;
	or.b32  	%r36, %r33, %r35;
	mul.wide.u16 	%r37, %rs7, 256;
	or.b32  	%r38, %r37, %r16;
	shl.b32 	%r39, %r17, 16;
	or.b32  	%r40, %r38, %r39;
	ld.global.nc.u8 	%rs34, [%rd12+7];
	cvt.u32.u8 	%r41, %rs34;
	shl.b32 	%r42, %r41, 24;
	or.b32  	%r43, %r40, %r42;
	mul.wide.u16 	%r44, %rs11, 256;
	or.b32  	%r45, %r44, %r18;
	shl.b32 	%r46, %r19, 16;
	or.b32  	%r47, %r45, %r46;
	ld.global.nc.u8 	%rs35, [%rd12+11];
	cvt.u32.u8 	%r48, %rs35;
	shl.b32 	%r49, %r48, 24;
	or.b32  	%r50, %r47, %r49;
	mul.wide.u16 	%r51, %rs15, 256;
	or.b32  	%r52, %r51, %r20;
	shl.b32 	%r53, %r21, 16;
	or.b32  	%r54, %r52, %r53;
	ld.global.nc.u8 	%rs36, [%rd12+15];
	cvt.u32.u8 	%r55, %rs36;
	shl.b32 	%r56, %r55, 24;
	or.b32  	%r57, %r54, %r56;
	ld.global.nc.u8 	%rs37, [%rd12+19];
	ld.global.nc.u8 	%rs38, [%rd12+23];
	ld.global.nc.u8 	%rs39, [%rd12+27];
	ld.global.nc.u8 	%rs40, [%rd12+31];
	st.local.v4.u32 	[%rd6], {%r36, %r43, %r50, %r57};
	mul.wide.u16 	%r58, %rs19, 256;
	or.b32  	%r59, %r58, %r22;
	shl.b32 	%r60, %r23, 16;
	or.b32  	%r61, %r59, %r60;
	cvt.u32.u8 	%r62, %rs37;
	shl.b32 	%r63, %r62, 24;
	or.b32  	%r64, %r61, %r63;
	mul.wide.u16 	%r65, %rs23, 256;
	or.b32  	%r66, %r65, %r24;
	shl.b32 	%r67, %r25, 16;
	or.b32  	%r68, %r66, %r67;
	cvt.u32.u8 	%r69, %rs38;
	shl.b32 	%r70, %r69, 24;
	or.b32  	%r71, %r68, %r70;
	mul.wide.u16 	%r72, %rs27, 256;
	or.b32  	%r73, %r72, %r26;
	shl.b32 	%r74, %r27, 16;
	or.b32  	%r75, %r73, %r74;
	cvt.u32.u8 	%r76, %rs39;
	shl.b32 	%r77, %r76, 24;
	or.b32  	%r78, %r75, %r77;
	mul.wide.u16 	%r79, %rs31, 256;
	or.b32  	%r80, %r79, %r28;
	shl.b32 	%r81, %r29, 16;
	or.b32  	%r82, %r80, %r81;
	cvt.u32.u8 	%r83, %rs40;
	shl.b32 	%r84, %r83, 24;
	or.b32  	%r85, %r82, %r84;
	st.local.v4.u32 	[%rd6+16], {%r64, %r71, %r78, %r85};
	mov.b32 	%r86, 0;
	mov.b32 	%r87, 128;
	st.local.v4.u32 	[%rd6+32], {%r87, %r86, %r86, %r86};
	mov.b32 	%r88, 256;
	st.local.v4.u32 	[%rd6+48], {%r86, %r86, %r88, %r86};
	ld.const.u32 	%r89, [_ZN34_INTERNAL_6748b269_4_k_cu_182acbb98collider3gpu2KRE];
	ld.const.u32 	%r90, [_ZN34_INTERNAL_6748b269_4_k_cu_182acbb98collider3gpu2KLE];
	xor.b32  	%r91, %r11, %r12;
	xor.b32  	%r92, %r91, %r10;
	not.b32 	%r93, %r12;
	or.b32  	%r94, %r11, %r93;
	xor.b32  	%r95, %r10, %r94;
	add.s32 	%r96, %r92, %r9;
	ld.const.u32 	%r97, [_ZN34_INTERNAL_6748b269_4_k_cu_182acbb98collider3gpu2RLE];
	mul.wide.s32 	%rd13, %r97, 4;
	add.s64 	%rd14, %rd6, %rd13;
	ld.local.u32 	%r98, [%rd14];
	add.s32 	%r99, %r96, %r98;
	add.s32 	%r100, %r99, %r90;
	ld.const.u32 	%r101, [_ZN34_INTERNAL_6748b269_4_k_cu_182acbb98collider3gpu2SLE];
	shl.b32 	%r102, %r100, %r101;
	sub.s32 	%r103, 32, %r101;
	shr.u32 	%r104, %r100, %r103;
	add.s32 	%r105, %r102, %r13;
	add.s32 	%r106, %r105, %r104;
	shf.l.wrap.b32 	%r107, %r11, %r11, 10;
	add.s32 	%r108, %r9, %r95;
	ld.const.u32 	%r109, [_ZN34_INTERNAL_6748b269_4_k_cu_182acbb98collider3gpu2RRE];
	mul.wide.s32 	%rd15, %r109, 4;
	add.s64 	%rd16, %rd6, %rd15;
	ld.local.u32 	%r110, [%rd16];
	add.s32 	%r111, %r108, %r110;
	add.s32 	%r112, %r111, %r89;
	ld.const.u32 	%r113, [_ZN34_INTERNAL_6748b269_4_k_cu_182acbb98collider3gpu2SRE];
	shl.b32 	%r114, %r112, %r113;
	sub.s32 	%r115, 32, %r113;
	shr.u32 	%r116, %r112, %r115;
	add.s32 	%r117, %r114, %r13;
	add.s32 	%r118, %r117, %r116;
	xor.b32  	%r119, %r10, %r107;
	xor.b32  	%r120, %r119, %r106;
	not.b32 	%r121, %r107;
	or.b32  	%r122, %r10, %r121;
	xor.b32  	%r123, %r118, %r122;
	add.s32 	%r124, %r120, %r13;
	ld.const.u32 	%r125, [_ZN34_INTERNAL_6748b269_4_k_cu_182acbb98collider3gpu2RLE+4];
	mul.wide.s32 	%rd17, %r125, 4;
	add.s64 	%rd18, %rd6, %rd17;
	ld.local.u32 	%r126, [%rd18];
	add.s32 	%r127, %r124, %r126;
	add.s32 	%r128, %r127, %r90;
	ld.const.u32 	%r129, [_ZN34_INTERNAL_6748b269_4_k_cu_182acbb98collider3gpu2SLE+4];
	shl.b32 	%r130, %r128, %r129;
	sub.s32 	%r131, 32, %r129;
	shr.u32 	%r132, %r128, %r131;
	add.s32 	%r133, %r130, %r12;
	add.s32 	%r134, %r133, %r132;
	shf.l.wrap.b32 	%r135, %r10, %r10, 10;
	add.s32 	%r136, %r13, %r123;
	ld.const.u32 	%r137, [_ZN34_INTERNAL_6748b269_4_k_cu_182acbb98collider3gpu2RRE+4];
	mul.wide.s32 	%rd19, %r137, 4;
	add.s64 	%rd20, %rd6, %rd19;
	ld.local.u32 	%r138, [%rd20];
	add.s32 	%r139, %r136, %r138;
	add.s32 	%r140, %r139, %r89;
	ld.const.u32 	%r141, [_ZN34_INTERNAL_6748b269_4_k_cu_182acbb98collider3gpu2SRE+4];
	shl.b32 	%r142, %r140, %r141;
	sub.s32 	%r143, 32, %r141;
	shr.u32 	%r144, %r140, %r143;
	add.s32 	%r145, %r142, %r12;
	add.s32 	%r146, %r145, %r144;
	xor.b32  	%r147, %r106, %r135;
	xor.b32  	%r148, %r147, %r134;
	not.b32 	%r149, %r135;
	or.b32  	%r150, %r118, %r149;
	xor.b32  	%r151, %r146, %r150;
	add.s32 	%r152, %r148, %r12;
	ld.const.u32 	%r153, [_ZN34_INTERNAL_6748b269_4_k_cu_182acbb98collider3gpu2RLE+8];
	mul.wide.s32 	%rd21, %r153, 4;
	add.s64 	%rd22, %rd6, %rd21;
	ld.local.u32 	%r154, [%rd22];
	add.s32 	%r155, %r152, %r154;
	add.s32 	%r156, %r155, %r90;
	ld.const.u32 	%r157, [_ZN34_INTERNAL_6748b269_4_k_cu_182acbb98collider3gpu2SLE+8];
	shl.b32 	%r158, %r156, %r157;
	sub.s32 	%r159, 32, %r157;
	shr.u32 	%r160, %r156, %r159;
	add.s32 	%r161, %r158, %r107;
	add.s32 	%r162, %r161, %r160;
	shf.l.wrap.b32 	%r163, %r106, %r106, 10;
	add.s32 	%r164, %r12, %r151;
	ld.const.u32 	%r165, [_ZN34_INTERNAL_6748b269_4_k_cu_182acbb98collider3gpu2RRE+8];
	mul.wide.s32 	%rd23, %r165, 4;
	add.s64 	%rd24, %rd6, %rd23;
	ld.local.u32 	%r166, [%rd24];
	add.s32 	%r167, %r164, %r166;
	add.s32 	%r168, %r167, %r89;
	ld.const.u32 	%r169, [_ZN34_INTERNAL_6748b269_4_k_cu_182acbb98collider3gpu2SRE+8];
	shl.b32 	%r170, %r168, %r169;
	sub.s32 	%r171, 32, %r169;
	shr.u32 	%r172, %r168, %r171;
	add.s32 	%r173, %r170, %r107;
	add.s32 	%r174, %r173, %r172;
	shf.l.wrap.b32 	%r175, %r118, %r118, 10;
	xor.b32  	%r176, %r134, %r163;
	xor.b32  	%r177, %r176, %r162;
	not.b32 	%r178, %r175;
	or.b32  	%r179, %r146, %r178;
	xor.b32  	%r180, %r174, %r179;
	add.s32 	%r181, %r177, %r107;
	ld.const.u32 	%r182, [_ZN34_INTERNAL_6748b269_4_k_cu_182acbb98collider3gpu2RLE+12];
	mul.wide.s32 	%rd25, %r182, 4;
	add.s64 	%rd26, %rd6, %rd25;
	ld.local.u32 	%r183, [%rd26];
	add.s32 	%r184, %r181, %r183;
	add.s32 	%r185, %r184, %r90;
	ld.const.u32 	%r186, [_ZN34_INTERNAL_6748b269_4_k_cu_182acbb98collider3gpu2SLE+12];
	shl.b32 	%r187, %r185, %r186;
	sub.s32 	%r188, 32, %r186;
	shr.u32 	%r189, %r185, %r188;
	add.s32 	%r190, %r187, %r135;
	add.s32 	%r191, %r190, %r189;
	shf.l.wrap.b32 	%r192, %r134, %r134, 10;
	add.s32 	%r193, %r107, %r180;
	ld.const.u32 	%r194, [_ZN34_INTERNAL_6748b269_4_k_cu_182acbb98collider3gpu2RRE+12];
	mul.wide.s32 	%rd27, %r194, 4;
	add.s64 	%rd28, %rd6, %rd27;
	ld.local.u32 	%r195, [%rd28];
	add.s32 	%r196, %r193, %r195;
	add.s32 	%r197, %r196, %r89;
	ld.const.u32 	%r198, [_ZN34_INTERNAL_6748b269_4_k_cu_182acbb98collider3gpu2SRE+12];
	shl.b32 	%r199, %r197, %r198;
	sub.s32 	%r200, 32, %r198;
	shr.u32 	%r201, %r197, %r200;
	add.s32 	%r202, %r199, %r135;
	add.s32 	%r203, %r202, %r201;
	shf.l.wrap.b32 	%r204, %r146, %r146, 10;
	xor.b32  	%r205, %r162, %r192;
	xor.b32  	%r206, %r205, %r191;
	not.b32 	%r207, %r204;
	or.b32  	%r208, %r174, %r207;
	xor.b32  	%r209, %r203, %r208;
	add.s32 	%r210, %r206, %r135;
	ld.const.u32 	%r211, [_ZN34_INTERNAL_6748b269_4_k_cu_182acbb98collider3gpu2RLE+16];
	mul.wide.s32 	%rd29, %r211, 4;
	add.s64 	%rd30, %rd6, %rd29;
	ld.local.u32 	%r212, [%rd30];
	add.s32 	%r213, %r210, %r212;
	add.s32 	%r214, %r213, %r90;
	ld.const.u32 	%r215, [_ZN34_INTERNAL_6748b269_4_k_cu_182acbb98collider3gpu2SLE+16];
	shl.b32 	%r216, %r214, %r215;
	sub.s32 	%r217, 32, %r215;
	shr.u32 	%r218, %r214, %r217;
	add.s32 	%r219, %r216, %r163;
	add.s32 	%r220, %r219, %r218;
	shf.l.wrap.b32 	%r221, %r162, %r162, 10;
	add.s32 	%r222, %r135, %r209;
	ld.const.u32 	%r223, [_ZN34_INTERNAL_6748b269_4_k_cu_182acbb98collider3gpu2RRE+16];
	mul.wide.s32 	%rd31, %r223, 4;
	add.s64 	%rd32, %rd6, %rd31;
	ld.local.u32 	%r224, [%rd32];
	add.s32 	%r225, %r222, %r224;
	add.s32 	%r226, %r225, %r89;
	ld.const.u32 	%r227, [_ZN34_INTERNAL_6748b269_4_k_cu_182acbb98collider3gpu2SRE+16];
	shl.b32 	%r228, %r226, %r227;
	sub.s32 	%r229, 32, %r227;
	shr.u32 	%r230, %r226, %r229;
	add.s32 	%r231, %r228, %r175;
	add.s32 	%r232, %r231, %r230;
	shf.l.wrap.b32 	%r233, %r174, %r174, 10;
	xor.b32  	%r234, %r191, %r221;
	xor.b32  	%r235, %r234, %r220;
	not.b32 	%r236, %r233;
	or.b32  	%r237, %r203, %r236;
	xor.b32  	%r238, %r232, %r237;
	add.s32 	%r239, %r235, %r163;
	ld.const.u32 	%r240, [_ZN34_INTERNAL_6748b269_4_k_cu_182acbb98collider3gpu2RLE+20];
	mul.wide.s32 	%rd33, %r240, 4;
	add.s64 	%rd34, %rd6, %rd33;
	ld.local.u32 	%r241, [%rd34];
	add.s32 	%r242, %r239, %r241;
	add.s32 	%r243, %r242, %r90;
	ld.const.u32 	%r244, [_ZN34_INTERNAL_6748b269_4_k_cu_182acbb98collider3gpu2SLE+20];
	shl.b32 	%r245, %r243, %r244;
	sub.s32 	%r246, 32, %r244;
	shr.u32 	%r247, %r243, %r246;
	add.s32 	%r248, %r245, %r192;
	add.s32 	%r249, %r248, %r247;
	shf.l.wrap.b32 	%r250, %r191, %r191, 10;
	add.s32 	%r251, %r175, %r238;
	ld.const.u32 	%r252, [_ZN34_INTERNAL_6748b269_4_k_cu_182acbb98collider3gpu2RRE+20];
	mul.wide.s32 	%rd35, %r252, 4;
	add.s64 	%rd36, %rd6, %rd35;
	ld.local.u32 	%r253, [%rd36];
	add.s32 	%r254, %r251, %r253;
	add.s32 	%r255, %r254, %r89;
	ld.const.u32 	%r256, [_ZN34_INTERNAL_6748b269_4_k_cu_182acbb98collider3gpu2SRE+20];
	shl.b32 	%r257, %r255, %r256;
	sub.s32 	%r258, 32, %r256;
	shr.u32 	%r259, %r255, %r258;
	add.s32 	%r260, %r257, %r204;
	add.s32 	%r261, %r260, %r259;
	shf.l.wrap.b32 	%r262, %r203, %r203, 10;
	xor.b32  	%r263, %r220, %r250;
	xor.b32  	%r264, %r263, %r249;
	not.b32 	%r265, %r262;
	or.b32  	%r266, %r232, %r265;
	xor.b32  	%r267, %r261, %r266;
	add.s32 	%r268, %r264, %r192;
	ld.const.u32 	%r269, [_ZN34_INTERNAL_6748b269_4_k_cu_182acbb98collider3gpu2RLE+24];
	mul.wide.s32 	%rd37, %r269, 4;
	add.s64 	%rd38, %rd6, %rd37;
	ld.local.u32 	%r270, [%rd38];
	add.s32 	%r271, %r268, %r270;
	add.s32 	%r272, %r271, %r90;
	ld.const.u32 	%r273, [_ZN34_INTERNAL_6748b269_4_k_cu_182acbb98collider3gpu2SLE+24];
	shl.b32 	%r274, %r272, %r273;
	sub.s32 	%r275, 32, %r273;
	shr.u32 	%r276, %r272, %r275;
	add.s32 	%r277, %r274, %r221;
	add.s32 	%r278, %r277, %r276;
	shf.l.wrap.b32 	%r279, %r220, %r220, 10;
	add.s32 	%r280, %r204, %r267;
	ld.const.u32 	%r281, [_ZN34_INTERNAL_6748b269_4_k_cu_182acbb98collider3gpu2RRE+24];
	mul.wide.s32 	%rd39, %r281, 4;
	add.s64 	%rd40, %rd6, %rd39;
	ld.local.u32 	%r282, [%rd40];
	add.s32 	%r283, %r280, %r282;
	add.s32 	%r284, %r283, %r89;
	ld.const.u32 	%r285, [_ZN34_INTERNAL_6748b269_4_k_cu_182acbb98collider3gpu2SRE+24];
	shl.b32 	%r286, %r284, %r285;
	sub.s32 	%r287, 32, %r285;
	shr.u32 	%r288, %r284, %r287;
	add.s32 	%r289, %r286, %r233;
	add.s32 	%r290, %r289, %r288;
	shf.l.wrap.b32 	%r291, %r232, %r232, 10;
	xor.b32  	%r292, %r249, %r279;
	xor.b32  	%r293, %r292, %r278;
	not.b32 	%r294, %r291;
	or.b32  	%r295, %r261, %r294;
	xor.b32  	%r296, %r290, %r295;
	add.s32 	%r297, %r293, %r221;
	ld.const.u32 	%r298, [_ZN34_INTERNAL_6748b269_4_k_cu_182acbb98collider3gpu2RLE+28];
	mul.wide.s32 	%rd41, %r298, 4;
	add.s64 	%rd42, %rd6, %rd41;
	ld.local.u32 	%r299, [%rd42];
	add.s32 	%r300, %r297, %r299;
	add.s32 	%r301, %r300, %r90;
	ld.const.u32 	%r302, [_ZN34_INTERNAL_6748b269_4_k_cu_182acbb98collider3gpu2SLE+28];
	shl.b32 	%r303, %r301, %r302;
	sub.s32 	%r304, 32, %r302;
	shr.u32 	%r305, %r301, %r304;
	add.s32 	%r306, %r303, %r250;
	add.s32 	%r307, %r306, %r305;
	shf.l.wrap.b32 	%r308, %r249, %r249, 10;
	add.s32 	%r309, %r233, %r296;
	ld.const.u32 	%r310, [_ZN34_INTERNAL_6748b269_4_k_cu_182acbb98collider3gpu2RRE+28];
	mul.wide.s32 	%rd43, %r310, 4;
	add.s64 	%rd44, %rd6, %rd43;
	ld.local.u32 	%r311, [%rd44];
	add.s32 	%r312, %r309, %r311;
	add.s32 	%r313, %r312, %r89;
	ld.const.u32 	%r314, [_ZN34_INTERNAL_6748b269_4_k_cu_182acbb98collider3gpu2SRE+28];
	shl.b32 	%r315, %r313, %r314;
	sub.s32 	%r316, 32, %r314;
	shr.u32 	%r317, %r313, %r316;
	add.s32 	%r318, %r315, %r262;
	add.s32 	%r319, %r318, %r317;
	shf.l.wrap.b32 	%r320, %r261, %r261, 10;
	xor.b32  	%r321, %r278, %r308;
	xor.b32  	%r322, %r321, %r307;
	not.b32 	%r323, %r320;
	or.b32  	%r324, %r290, %r323;
	xor.b32  	%r325, %r319, %r324;
	add.s32 	%r326, %r322, %r250;
	ld.const.u32 	%r327, [_ZN34_INTERNAL_6748b269_4_k_cu_182acbb98collider3gpu2RLE+32];
	mul.wide.s32 	%rd45, %r327, 4;
	add.s64 	%rd46, %rd6, %rd45;
	ld.local.u32 	%r328, [%rd46];
	add.s32 	%r329, %r326, %r328;
	add.s32 	%r330, %r329, %r90;
	ld.const.u32 	%r331, [_ZN34_INTERNAL_6748b269_4_k_cu_182acbb98collider3gpu2SLE+32];
	shl.b32 	%r332, %r330, %r331;
	sub.s32 	%r333, 32, %r331;
	shr.u32 	%r334, %r330, %r333;
	add.s32 	%r335, %r332, %r279;
	add.s32 	%r336, %r335, %r334;
	shf.l.wrap.b32 	%r337, %r278, %r278, 10;
	add.s32 	%r338, %r262, %r325;
	ld.const.u32 	%r339, [_ZN34_INTERNAL_6748b269_4_k_cu_182acbb98collider3gpu2RRE+32];
	mul.wide.s32 	%rd47, %r339, 4;
	add.s64 	%rd48, %rd6, %rd47;
	ld.local.u32 	%r340, [%rd48];
	add.s32 	%r341, %r338, %r340;
	add.s32 	%r342, %r341, %r89;
	ld.const.u32 	%r343, [_ZN34_INTERNAL_6748b269_4_k_cu_182acbb98collider3gpu2SRE+32];
	shl.b32 	%r344, %r342, %r343;
	sub.s32 	%r345, 32, %r343;
	shr.u32 	%r346, %r342, %r345;
	add.s32 	%r347, %r344, %r291;
	add.s32 	%r348, %r347, %r346;
	shf.l.wrap.b32 	%r349, %r290, %r290, 10;
	xor.b32  	%r350, %r307, %r337;
	xor.b32  	%r351, %r350, %r336;
	not.b32 	%r352, %r349;
	or.b32  	%r353, %r319, %r352;
	xor.b32  	%r354, %r348, %r353;
	add.s32 	%r355, %r351, %r279;
	ld.const.u32 	%r356, [_ZN34_INTERNAL_6748b269_4_k_cu_182acbb98collider3gpu2RLE+36];
	mul.wide.s32 	%rd49, %r356, 4;
	add.s64 	%rd50, %rd6, %rd49;
	ld.local.u32 	%r357, [%rd50];
	add.s32 	%r358, %r355, %r357;
	add.s32 	%r359, %r358, %r90;
	ld.const.u32 	%r360, [_ZN34_INTERNAL_6748b269_4_k_cu_182acbb98collider3gpu2SLE+36];
	shl.b32 	%r361, %r359, %r360;
	sub.s32 	%r362, 32, %r360;
	shr.u32 	%r363, %r359, %r362;
	add.s32 	%r364, %r361, %r308;
	add.s32 	%r365, %r364, %r363;
	shf.l.wrap.b32 	%r366, %r307, %r307, 10;
	add.s32 	%r367, %r291, %r354;
	ld.const.u32 	%r368, [_ZN34_INTERNAL_6748b269_4_k_cu_182acbb98collider3gpu2RRE+36];
	mul.wide.s32 	%rd51, %r368, 4;
	add.s64 	%rd52, %rd6, %rd51;
	ld.local.u32 	%r369, [%rd52];
	add.s32 	%r370, %r367, %r369;
	add.s32 	%r371, %r370, %r89;
	ld.const.u32 	%r372, [_ZN34_INTERNAL_6748b269_4_k_cu_182acbb98collider3gpu2SRE+36];
	shl.b32 	%r373, %r371, %r372;
	sub.s32 	%r374, 32, %r372;
	shr.u32 	%r375, %r371, %r374;
	add.s32 	%r376, %r373, %r320;
	add.s32 	%r377, %r376, %r375;
	shf.l.wrap.b32 	%r378, %r319, %r319, 10;
	xor.b32  	%r379, %r336, %r366;
	xor.b32  	%r380, %r379, %r365;
	not.b32 	%r381, %r378;
	or.b32  	%r382, %r348, %r381;
	xor.b32  	%r383, %r377, %r382;
	add.s32 	%r384, %r380, %r308;
	ld.const.u32 	%r385, [_ZN34_INTERNAL_6748b269_4_k_cu_182acbb98collider3gpu2RLE+40];
	mul.wide.s32 	%rd53, %r385, 4;
	add.s64 	%rd54, %rd6, %rd53;
	ld.local.u32 	%r386, [%rd54];
	add.s32 	%r387, %r384, %r386;
	add.s32 	%r388, %r387, %r90;
	ld.const.u32 	%r389, [_ZN34_INTERNAL_6748b269_4_k_cu_182acbb98collider3gpu2SLE+40];
	shl.b32 	%r390, %r388, %r389;
	sub.s32 	%r391, 32, %r389;
	shr.u32 	%r392, %r388, %r391;
	add.s32 	%r393, %r390, %r337;
	add.s32 	%r394, %r393, %r392;
	shf.l.wrap.b32 	%r395, %r336, %r336, 10;
	add.s32 	%r396, %r320, %r383;
	ld.const.u32 	%r397, [_ZN34_INTERNAL_6748b269_4_k_cu_182acbb98collider3gpu2RRE+40];
	mul.wide.s32 	%rd55, %r397, 4;
	add.s64 	%rd56, %rd6, %rd55;
	ld.local.u32 	%r398, [%rd56];
	add.s32 	%r399, %r396, %r398;
	add.s32 	%r400, %r399, %r89;
	ld.const.u32 	%r401, [_ZN34_INTERNAL_6748b269_4_k_cu_182acbb98collider3gpu2SRE+40];
	shl.b32 	%r402, %r400, %r401;
	sub.s32 	%r403, 32, %r401;
	shr.u32 	%r404, %r400, %r403;
	add.s32 	%r405, %r402, %r349;
	add.s32 	%r406, %r405, %r404;
	shf.l.wrap.b32 	%r407, %r348, %r348, 10;
	xor.b32  	%r408, %r365, %r395;
	xor.b32  	%r409, %r408, %r394;
	not.b32 	%r410, %r407;
	or.b32  	%r411, %r377, %r410;
	xor.b32  	%r412, %r406, %r411;
	add.s32 	%r413, %r409, %r337;
	ld.const.u32 	%r414, [_ZN34_INTERNAL_6748b269_4_k_cu_182acbb98collider3gpu2RLE+44];
	mul.wide.s32 	%rd57, %r414, 4;
	add.s64 	%rd58, %rd6, %rd57;
	ld.local.u32 	%r415, [%rd58];
	add.s32 	%r416, %r413, %r415;
	add.s32 	%r417, %r416, %r90;
	ld.const.u32 	%r418, [_ZN34_INTERNAL_6748b269_4_k_cu_182acbb98collider3gpu2SLE+44];
	shl.b32 	%r419, %r417, %r418;
	sub.s32 	%r420, 32, %r418;
	shr.u32 	%r421, %r417, %r420;
	add.s32 	%r422, %r419, %r366;
	add.s32 	%r423, %r422, %r421;
	shf.l.wrap.b32 	%r424, %r365, %r365, 10;
	add.s32 	%r425, %r349, %r412;
	ld.const.u32 	%r426, [_ZN34_INTERNAL_6748b269_4_k_cu_182acbb98collider3gpu2RRE+44];
	mul.wide.s32 	%rd59, %r426, 4;
	add.s64 	%rd60, %rd6, %rd59;
	ld.local.u32 	%r427, [%rd60];
	add.s32 	%r428, %r425, %r427;
	add.s32 	%r429, %r428, %r89;
	ld.const.u32 	%r430, [_ZN34_INTERNAL_6748b269_4_k_cu_182acbb98collider3gpu2SRE+44];
	shl.b32 	%r431, %r429, %r430;
	sub.s32 	%r432, 32, %r430;
	shr.u32 	%r433, %r429, %r432;
	add.s32 	%r434, %r431, %r378;
	add.s32 	%r435, %r434, %r433;
	shf.l.wrap.b32 	%r436, %r377, %r377, 10;
	xor.b32  	%r437, %r394, %r424;
	xor.b32  	%r438, %r437, %r423;
	not.b32 	%r439, %r436;
	or.b32  	%r440, %r406, %r439;
	xor.b32  	%r441, %r435, %r440;
	add.s32 	%r442, %r438, %r366;
	ld.const.u32 	%r443, [_ZN34_INTERNAL_6748b269_4_k_cu_182acbb98collider3gpu2RLE+48];
	mul.wide.s32 	%rd61, %r443, 4;
	add.s64 	%rd62, %rd6, %rd61;
	ld.local.u32 	%r444, [%rd62];
	add.s32 	%r445, %r442, %r444;
	add.s32 	%r446, %r445, %r90;
	ld.const.u32 	%r447, [_ZN34_INTERNAL_6748b269_4_k_cu_182acbb98collider3gpu2SLE+48];
	shl.b32 	%r448, %r446, %r447;
	sub.s32 	%r449, 32, %r447;
	shr.u32 	%r450, %r446, %r449;
	add.s32 	%r451, %r448, %r395;
	add.s32 	%r452, %r451, %r450;
	shf.l.wrap.b32 	%r453, %r394, %r394, 10;
	add.s32 	%r454, %r378, %r441;
	ld.const.u32 	%r455, [_ZN34_INTERNAL_6748b269_4_k_cu_182acbb98collider3gpu2RRE+48];
	mul.wide.s32 	%rd63, %r455, 4;
	add.s64 	%rd64, %rd6, %rd63;
	ld.local.u32 	%r456, [%rd64];
	add.s32 	%r457, %r454, %r456;
	add.s32 	%r458, %r457, %r89;
	ld.const.u32 	%r459, [_ZN34_INTERNAL_6748b269_4_k_cu_182acbb98collider3gpu2SRE+48];
	shl.b32 	%r460, %r458, %r459;
	sub.s32 	%r461, 32, %r459;
	shr.u32 	%r462, %r458, %r461;
	add.s32 	%r463, %r460, %r407;
	add.s32 	%r464, %r463, %r462;
	shf.l.wrap.b32 	%r465, %r406, %r406, 10;
	xor.b32  	%r466, %r423, %r453;
	xor.b32  	%r467, %r466, %r452;
	not.b32 	%r468, %r465;
	or.b32  	%r469, %r435, %r468;
	xor.b32  	%r470, %r464, %r469;
	add.s32 	%r471, %r467, %r395;
	ld.const.u32 	%r472, [_ZN34_INTERNAL_6748b269_4_k_cu_182acbb98collider3gpu2RLE+52];
	mul.wide.s32 	%rd65, %r472, 4;
	add.s64 	%rd66, %rd6, %rd65;
	ld.local.u32 	%r473, [%rd66];
	add.s32 	%r474, %r471, %r473;
	add.s32 	%r475, %r474, %r90;
	ld.const.u32 	%r476, [_ZN34_INTERNAL_6748b269_4_k_cu_182acbb98collider3gpu2SLE+52];
	shl.b32 	%r477, %r475, %r476;
	sub.s32 	%r478, 32, %r476;
	shr.u32 	%r479, %r475, %r478;
	add.s32 	%r480, %r477, %r424;
	add.s32 	%r481, %r480, %r479;
	shf.l.wrap.b32 	%r482, %r423, %r423, 10;
	add.s32 	%r483, %r407, %r470;
	ld.const.u32 	%r484, [_ZN34_INTERNAL_6748b269_4_k_cu_182acbb98collider3gpu2RRE+52];
	mul.wide.s32 	%rd67, %r484, 4;
	add.s64 	%rd68, %rd6, %rd67;
	ld.local.u32 	%r485, [%rd68];
	add.s32 	%r486, %r483, %r485;
	add.s32 	%r487, %r486, %r89;
	ld.const.u32 	%r488, [_ZN34_INTERNAL_6748b269_4_k_cu_182acbb98collider3gpu2SRE+52];
	shl.b32 	%r489, %r487, %r488;
	sub.s32 	%r490, 32, %r488;
	shr.u32 	%r491, %r487, %r490;
	add.s32 	%r492, %r489, %r436;
	add.s32 	%r493, %r492, %r491;
	shf.l.wrap.b32 	%r494, %r435, %r435, 10;
	xor.b32  	%r495, %r452, %r482;
	xor.b32  	%r496, %r495, %r481;
	not.b32 	%r497, %r494;
	or.b32  	%r498, %r464, %r497;
	xor.b32  	%r499, %r493, %r498;
	add.s32 	%r500, %r496, %r424;
	ld.const.u32 	%r501, [_ZN34_INTERNAL_6748b269_4_k_cu_182acbb98collider3gpu2RLE+56];
	mul.wide.s32 	%rd69, %r501, 4;
	add.s64 	%rd70, %rd6, %rd69;
	ld.local.u32 	%r502, [%rd70];
	add.s32 	%r503, %r500, %r502;
	add.s32 	%r504, %r503, %r90;
	ld.const.u32 	%r505, [_ZN34_INTERNAL_6748b269_4_k_cu_182acbb98collider3gpu2SLE+56];
	shl.b32 	%r506, %r504, %r505;
	sub.s32 	%r507, 32, %r505;
	shr.u32 	%r508, %r504, %r507;
	add.s32 	%r509, %r506, %r453;
	add.s32 	%r510, %r509, %r508;
	shf.l.wrap.b32 	%r511, %r452, %r452, 10;
	add.s32 	%r512, %r436, %r499;
	ld.const.u32 	%r513, [_ZN34_INTERNAL_6748b269_4_k_cu_182acbb98collider3gpu2RRE+56];
	mul.wide.s32 	%rd71, %r513, 4;
	add.s64 	%rd72, %rd6, %rd71;
	ld.local.u32 	%r514, [%rd72];
	add.s32 	%r515, %r512, %r514;
	add.s32 	%r516, %r515, %r89;
	ld.const.u32 	%r517, [_ZN34_INTERNAL_6748b269_4_k_cu_182acbb98collider3gpu2SRE+56];
	shl.b32 	%r518, %r516, %r517;
	sub.s32 	%r519, 32, %r517;
	shr.u32 	%r520, %r516, %r519;
	add.s32 	%r521, %r518, %r465;
	add.s32 	%r522, %r521, %r520;
	shf.l.wrap.b32 	%r523, %r464, %r464, 10;
	xor.b32  	%r524, %r481, %r511;
	xor.b32  	%r525, %r524, %r510;
	not.b32 	%r526, %r523;
	or.b32  	%r527, %r493, %r526;
	xor.b32  	%r528, %r522, %r527;
	add.s32 	%r529, %r525, %r453;
	ld.const.u32 	%r530, [_ZN34_INTERNAL_6748b269_4_k_cu_182acbb98collider3gpu2RLE+60];
	mul.wide.s32 	%rd73, %r530, 4;
	add.s64 	%rd74, %rd6, %rd73;
	ld.local.u32 	%r531, [%rd74];
	add.s32 	%r532, %r529, %r531;
	add.s32 	%r533, %r532, %r90;
	ld.const.u32 	%r534, [_ZN34_INTERNAL_6748b269_4_k_cu_182acbb98collider3gpu2SLE+60];
	shl.b32 	%r535, %r533, %r534;
	sub.s32 	%r536, 32, %r534;
	shr.u32 	%r537, %r533, %r536;
	add.s32 	%r538, %r535, %r482;
	add.s32 	%r539, %r538, %r537;
	add.s32 	%r540, %r465, %r528;
	ld.const.u32 	%r541, [_ZN34_INTERNAL_6748b269_4_k_cu_182acbb98collider3gpu2RRE+60];
	mul.wide.s32 	%rd75, %r541, 4;
	add.s64 	%rd76, %rd6, %rd75;
	ld.local.u32 	%r542, [%rd76];
	add.s32 	%r543, %r540, %r542;
	add.s32 	%r544, %r543, %r89;
	ld.const.u32 	%r545, [_ZN34_INTERNAL_6748b269_4_k_cu_182acbb98collider3gpu2SRE+60];
	shl.b32 	%r546, %r544, %r545;
	sub.s32 	%r547, 32, %r545;
	shr.u32 	%r548, %r544, %r547;
	add.s32 	%r549, %r546, %r494;
	add.s32 	%r550, %r549, %r548;
	ld.const.u32 	%r551, [_ZN34_INTERNAL_6748b269_4_k_cu_182acbb98collider3gpu2KRE+4];
	ld.const.u32 	%r552, [_ZN34_INTERNAL_6748b269_4_k_cu_182acbb98collider3gpu2KLE+4];
	shf.l.wrap.b32 	%r553, %r493, %r493, 10;
	shf.l.wrap.b32 	%r554, %r481, %r481, 10;
	and.b32  	%r555, %r539, %r510;
	not.b32 	%r556, %r539;
	and.b32  	%r557, %r554, %r556;
	or.b32  	%r558, %r555, %r557;
	and.b32  	%r559, %r550, %r553;
	not.b32 	%r560, %r553;
	and.b32  	%r561, %r522, %r560;
	or.b32  	%r562, %r559, %r561;
	add.s32 	%r563, %r558, %r482;
	ld.const.u32 	%r564, [_ZN34_INTERNAL_6748b269_4_k_cu_182acbb98collider3gpu2RLE+64];
	mul.wide.s32 	%rd77, %r564, 4;
	add.s64 	%rd78, %rd6, %rd77;
	ld.local.u32 	%r565, [%rd78];
	add.s32 	%r566, %r563, %r565;
	add.s32 	%r567, %r566, %r552;
	ld.const.u32 	%r568, [_ZN34_INTERNAL_6748b269_4_k_cu_182acbb98collider3gpu2SLE+64];
	shl.b32 	%r569, %r567, %r568;
	sub.s32 	%r570, 32, %r568;
	shr.u32 	%r571, %r567, %r570;
	add.s32 	%r572, %r569, %r511;
	add.s32 	%r573, %r572, %r571;
	shf.l.wrap.b32 	%r574, %r510, %r510, 10;
	add.s32 	%r575, %r562, %r494;
	ld.const.u32 	%r576, [_ZN34_INTERNAL_6748b269_4_k_cu_182acbb98collider3gpu2RRE+64];
	mul.wide.s32 	%rd79, %r576, 4;
	add.s64 	%rd80, %rd6, %rd79;
	ld.local.u32 	%r577, [%rd80];
	add.s32 	%r578, %r575, %r577;
	add.s32 	%r579, %r578, %r551;
	ld.const.u32 	%r580, [_ZN34_INTERNAL_6748b269_4_k_cu_182acbb98collider3gpu2SRE+64];
	shl.b32 	%r581, %r579, %r580;
	sub.s32 	%r582, 32, %r580;
	shr.u32 	%r583, %r579, %r582;
	add.s32 	%r584, %r581, %r523;
	add.s32 	%r585, %r584, %r583;
	shf.l.wrap.b32 	%r586, %r522, %r522, 10;
	and.b32  	%r587, %r573, %r539;
	not.b32 	%r588, %r573;
	and.b32  	%r589, %r574, %r588;
	or.b32  	%r590, %r587, %r589;
	and.b32  	%r591, %r585, %r586;
	not.b32 	%r592, %r586;
	and.b32  	%r593, %r550, %r592;
	or.b32  	%r594, %r591, %r593;
	add.s32 	%r595, %r590, %r511;
	ld.const.u32 	%r596, [_ZN34_INTERNAL_6748b269_4_k_cu_182acbb98collider3gpu2RLE+68];
	mul.wide.s32 	%rd81, %r596, 4;
	add.s64 	%rd82, %rd6, %rd81;
	ld.local.u32 	%r597, [%rd82];
	add.s32 	%r598, %r595, %r597;
	add.s32 	%r599, %r598, %r552;
	ld.const.u32 	%r600, [_ZN34_INTERNAL_6748b269_4_k_cu_182acbb98collider3gpu2SLE+68];
	shl.b32 	%r601, %r599, %r600;
	sub.s32 	%r602, 32, %r600;
	shr.u32 	%r603, %r599, %r602;
	add.s32 	%r604, %r601, %r554;
	add.s32 	%r605, %r604, %r603;
	shf.l.wrap.b32 	%r606, %r539, %r539, 10;
	add.s32 	%r607, %r594, %r523;
	ld.const.u32 	%r608, [_ZN34_INTERNAL_6748b269_4_k_cu_182acbb98collider3gpu2RRE+68];
	mul.wide.s32 	%rd83, %r608, 4;
	add.s64 	%rd84, %rd6, %rd83;
	ld.local.u32 	%r609, [%rd84];
	add.s32 	%r610, %r607, %r609;
	add.s32 	%r611, %r610, %r551;
	ld.const.u32 	%r612, [_ZN34_INTERNAL_6748b269_4_k_cu_182acbb98collider3gpu2SRE+68];
	shl.b32 	%r613, %r611, %r612;
	sub.s32 	%r614, 32, %r612;
	shr.u32 	%r615, %r611, %r614;
	add.s32 	%r616, %r613, %r553;
	add.s32 	%r617, %r616, %r615;
	shf.l.wrap.b32 	%r618, %r550, %r550, 10;
	and.b32  	%r619, %r605, %r573;
	not.b32 	%r620, %r605;
	and.b32  	%r621, %r606, %r620;
	or.b32  	%r622, %r619, %r621;
	and.b32  	%r623, %r617, %r618;
	not.b32 	%r624, %r618;
	and.b32  	%r625, %r585, %r624;
	or.b32  	%r626, %r623, %r625;
	add.s32 	%r627, %r622, %r554;
	ld.const.u32 	%r628, [_ZN34_INTERNAL_6748b269_4_k_cu_182acbb98collider3gpu2RLE+72];
	mul.wide.s32 	%rd85, %r628, 4;
	add.s64 	%rd86, %rd6, %rd85;
	ld.local.u32 	%r629, [%rd86];
	add.s32 	%r630, %r627, %r629;
	add.s32 	%r631, %r630, %r552;
	ld.const.u32 	%r632, [_ZN34_INTERNAL_6748b269_4_k_cu_182acbb98collider3gpu2SLE+72];
	shl.b32 	%r633, %r631, %r632;
	sub.s32 	%r634, 32, %r632;
	shr.u32 	%r635, %r631, %r634;
	add.s32 	%r636, %r633, %r574;
	add.s32 	%r637, %r636, %r635;
	shf.l.wrap.b32 	%r638, %r573, %r573, 10;
	add.s32 	%r639, %r626, %r553;
	ld.const.u32 	%r640, [_ZN34_INTERNAL_6748b269_4_k_cu_182acbb98collider3gpu2RRE+72];
	mul.wide.s32 	%rd87, %r640, 4;
	add.s64 	%rd88, %rd6, %rd87;
	ld.local.u32 	%r641, [%rd88];
	add.s32 	%r642, %r639, %r641;
	add.s32 	%r643, %r642, %r551;
	ld.const.u32 	%r644, [_ZN34_INTERNAL_6748b269_4_k_cu_182acbb98collider3gpu2SRE+72];
	shl.b32 	%r645, %r643, %r644;
	sub.s32 	%r646, 32, %r644;
	shr.u32 	%r647, %r643, %r646;
	add.s32 	%r648, %r645, %r586;
	add.s32 	%r649, %r648, %r647;
	shf.l.wrap.b32 	%r650, %r585, %r585, 10;
	and.b32  	%r651, %r637, %r605;
	not.b32 	%r652, %r637;
	and.b32  	%r653, %r638, %r652;
	or.b32  	%r654, %r651, %r653;
	and.b32  	%r655, %r649, %r650;
	not.b32 	%r656, %r650;
	and.b32  	%r657, %r617, %r656;
	or.b32  	%r658, %r655, %r657;
	add.s32 	%r659, %r654, %r574;
	ld.const.u32 	%r660, [_ZN34_INTERNAL_6748b269_4_k_cu_182acbb98collider3gpu2RLE+76];
	mul.wide.s32 	%rd89, %r660, 4;
	add.s64 	%rd90, %rd6, %rd89;
	ld.local.u32 	%r661, [%rd90];
	add.s32 	%r662, %r659, %r661;
	add.s32 	%r663, %r662, %r552;
	ld.const.u32 	%r664, [_ZN34_INTERNAL_6748b269_4_k_cu_182acbb98collider3gpu2SLE+76];
	shl.b32 	%r665, %r663, %r664;
	sub.s32 	%r666, 32, %r664;
	shr.u32 	%r667, %r663, %r666;
	add.s32 	%r668, %r665, %r606;
	add.s32 	%r669, %r668, %r667;
	shf.l.wrap.b32 	%r670, %r605, %r605, 10;
	add.s32 	%r671, %r658, %r586;
	ld.const.u32 	%r672, [_ZN34_INTERNAL_6748b269_4_k_cu_182acbb98collider3gpu2RRE+76];
	mul.wide.s32 	%rd91, %r672, 4;
	add.s64 	%rd92, %rd6, %rd91;
	ld.local.u32 	%r673, [%rd92];
	add.s32 	%r674, %r671, %r673;
	add.s32 	%r675, %r674, %r551;
	ld.const.u32 	%r676, [_ZN34_INTERNAL_6748b269_4_k_cu_182acbb98collider3gpu2SRE+76];
	shl.b32 	%r677, %r675, %r676;
	sub.s32 	%r678, 32, %r676;
	shr.u32 	%r679, %r675, %r678;
	add.s32 	%r680, %r677, %r618;
	add.s32 	%r681, %r680, %r679;
	shf.l.wrap.b32 	%r682, %r617, %r617, 10;
	and.b32  	%r683, %r669, %r637;
	not.b32 	%r684, %r669;
	and.b32  	%r685, %r670, %r684;
	or.b32  	%r686, %r683, %r685;
	and.b32  	%r687, %r681, %r682;
	not.b32 	%r688, %r682;
	and.b32  	%r689, %r649, %r688;
	or.b32  	%r690, %r687, %r689;
	add.s32 	%r691, %r686, %r606;
	ld.const.u32 	%r692, [_ZN34_INTERNAL_6748b269_4_k_cu_182acbb98collider3gpu2RLE+80];
	mul.wide.s32 	%rd93, %r692, 4;
	add.s64 	%rd94, %rd6, %rd93;
	ld.local.u32 	%r693, [%rd94];
	add.s32 	%r694, %r691, %r693;
	add.s32 	%r695, %r694, %r552;
	ld.const.u32 	%r696, [_ZN34_INTERNAL_6748b269_4_k_cu_182acbb98collider3gpu2SLE+80];
	shl.b32 	%r697, %r695, %r696;
	sub.s32 	%r698, 32, %r696;
	shr.u32 	%r699, %r695, %r698;
	add.s32 	%r700, %r697, %r638;
	add.s32 	%r701, %r700, %r699;
	shf.l.wrap.b32 	%r702, %r637, %r637, 10;
	add.s32 	%r703, %r690, %r618;
	ld.const.u32 	%r704, [_ZN34_INTERNAL_6748b269_4_k_cu_182acbb98collider3gpu2RRE+80];
	mul.wide.s32 	%rd95, %r704, 4;
	add.s64 	%rd96, %rd6, %rd95;
	ld.local.u32 	%r705, [%rd96];
	add.s32 	%r706, %r703, %r705;
	add.s32 	%r707, %r706, %r551;
	ld.const.u32 	%r708, [_ZN34_INTERNAL_6748b269_4_k_cu_182acbb98collider3gpu2SRE+80];
	shl.b32 	%r709, %r707, %r708;
	sub.s32 	%r710, 32, %r708;
	shr.u32 	%r711, %r707, %r710;
	add.s32 	%r712, %r709, %r650;
	add.s32 	%r713, %r712, %r711;
	shf.l.wrap.b32 	%r714, %r649, %r649, 10;
	and.b32  	%r715, %r701, %r669;
	not.b32 	%r716, %r701;
	and.b32  	%r717, %r702, %r716;
	or.b32  	%r718, %r715, %r717;
	and.b32  	%r719, %r713, %r714;
	not.b32 	%r720, %r714;
	and.b32  	%r721, %r681, %r720;
	or.b32  	%r722, %r719, %r721;
	add.s32 	%r723, %r718, %r638;
	ld.const.u32 	%r724, [_ZN34_INTERNAL_6748b269_4_k_cu_182acbb98collider3gpu2RLE+84];
	mul.wide.s32 	%rd97, %r724, 4;
	add.s64 	%rd98, %rd6, %rd97;
	ld.local.u32 	%r725, [%rd98];
	add.s32 	%r726, %r723, %r725;
	add.s32 	%r727, %r726, %r552;
	ld.const.u32 	%r728, [_ZN34_INTERNAL_6748b269_4_k_cu_182acbb98collider3gpu2SLE+84];
	shl.b32 	%r729, %r727, %r728;
	sub.s32 	%r730, 32, %r728;
	shr.u32 	%r731, %r727, %r730;
	add.s32 	%r732, %r729, %r670;
	add.s32 	%r733, %r732, %r731;
	shf.l.wrap.b32 	%r734, %r669, %r669, 10;
	add.s32 	%r735, %r722, %r650;
	ld.const.u32 	%r736, [_ZN34_INTERNAL_6748b269_4_k_cu_182acbb98collider3gpu2RRE+84];
	mul.wide.s32 	%rd99, %r736, 4;
	add.s64 	%rd100, %rd6, %rd99;
	ld.local.u32 	%r737, [%rd100];
	add.s32 	%r738, %r735, %r737;
	add.s32 	%r739, %r738, %r551;
	ld.const.u32 	%r740, [_ZN34_INTERNAL_6748b269_4_k_cu_182acbb98collider3gpu2SRE+84];
	shl.b32 	%r741, %r739, %r740;
	sub.s32 	%r742, 32, %r740;
	shr.u32 	%r743, %r739, %r742;
	add.s32 	%r744, %r741, %r682;
	add.s32 	%r745, %r744, %r743;
	shf.l.wrap.b32 	%r746, %r681, %r681, 10;
	and.b32  	%r747, %r733, %r701;
	not.b32 	%r748, %r733;
	and.b32  	%r749, %r734, %r748;
	or.b32  	%r750, %r747, %r749;
	and.b32  	%r751, %r745, %r746;
	not.b32 	%r752, %r746;
	and.b32  	%r753, %r713, %r752;
	or.b32  	%r754, %r751, %r753;
	add.s32 	%r755, %r750, %r670;
	ld.const.u32 	%r756, [_ZN34_INTERNAL_6748b269_4_k_cu_182acbb98collider3gpu2RLE+88];
	mul.wide.s32 	%rd101, %r756, 4;
	add.s64 	%rd102, %rd6, %rd101;
	ld.local.u32 	%r757, [%rd102];
	add.s32 	%r758, %r755, %r757;
	add.s32 	%r759, %r758, %r552;
	ld.const.u32 	%r760, [_ZN34_INTERNAL_6748b269_4_k_cu_182acbb98collider3gpu2SLE+88];
	shl.b32 	%r761, %r759, %r760;
	sub.s32 	%r762, 32, %r760;
	shr.u32 	%r763, %r759, %r762;
	add.s32 	%r764, %r761, %r702;
	add.s32 	%r765, %r764, %r763;
	shf.l.wrap.b32 	%r766, %r701, %r701, 10;
	add.s32 	%r767, %r754, %r682;
	ld.const.u32 	%r768, [_ZN34_INTERNAL_6748b269_4_k_cu_182acbb98collider3gpu2RRE+88];
	mul.wide.s32 	%rd103, %r768, 4;
	add.s64 	%rd104, %rd6, %rd103;
	ld.local.u32 	%r769, [%rd104];
	add.s32 	%r770, %r767, %r769;
	add.s32 	%r771, %r770, %r551;
	ld.const.u32 	%r772, [_ZN34_INTERNAL_6748b269_4_k_cu_182acbb98collider3gpu2SRE+88];
	shl.b32 	%r773, %r771, %r772;
	sub.s32 	%r774, 32, %r772;
	shr.u32 	%r775, %r771, %r774;
	add.s32 	%r776, %r773, %r714;
	add.s32 	%r777, %r776, %r775;
	shf.l.wrap.b32 	%r778, %r713, %r713, 10;
	and.b32  	%r779, %r765, %r733;
	not.b32 	%r780, %r765;
	and.b32  	%r781, %r766, %r780;
	or.b32  	%r782, %r779, %r781;
	and.b32  	%r783, %r777, %r778;
	not.b32 	%r784, %r778;
	and.b32  	%r785, %r745, %r784;
	or.b32  	%r786, %r783, %r785;
	add.s32 	%r787, %r782, %r702;
	ld.const.u32 	%r788, [_ZN34_INTERNAL_6748b269_4_k_cu_182acbb98collider3gpu2RLE+92];
	mul.wide.s32 	%rd105, %r788, 4;
	add.s64 	%rd106, %rd6, %rd105;
	ld.local.u32 	%r789, [%rd106];
	add.s32 	%r790, %r787, %r789;
	add.s32 	%r791, %r790, %r552;
	ld.const.u32 	%r792, [_ZN34_INTERNAL_6748b269_4_k_cu_182acbb98collider3gpu2SLE+92];
	shl.b32 	%r793, %r791, %r792;
	sub.s32 	%r794, 32, %r792;
	shr.u32 	%r795, %r791, %r794;
	add.s32 	%r796, %r793, %r734;
	add.s32 	%r797, %r796, %r795;
	shf.l.wrap.b32 	%r798, %r733, %r733, 10;
	add.s32 	%r799, %r786, %r714;
	ld.const.u32 	%r800, [_ZN34_INTERNAL_6748b269_4_k_cu_182acbb98collider3gpu2RRE+92];
	mul.wide.s32 	%rd107, %r800, 4;
	add.s64 	%rd108, %rd6, %rd107;
	ld.local.u32 	%r801, [%rd108];
	add.s32 	%r802, %r799, %r801;
	add.s32 	%r803, %r802, %r551;
	ld.const.u32 	%r804, [_ZN34_INTERNAL_6748b269_4_k_cu_182acbb98collider3gpu2SRE+92];
	shl.b32 	%r805, %r803, %r804;
	sub.s32 	%r806, 32, %r804;
	shr.u32 	%r807, %r803, %r806;
	add.s32 	%r808, %r805, %r746;
	add.s32 	%r809, %r808, %r807;
	shf.l.wrap.b32 	%r810, %r745, %r745, 10;
	and.b32  	%r811, %r797, %r765;
	not.b32 	%r812, %r797;
	and.b32  	%r813, %r798, %r812;
	or.b32  	%r814, %r811, %r813;
	and.b32  	%r815, %r809, %r810;
	not.b32 	%r816, %r810;
	and.b32  	%r817, %r777, %r816;
	or.b32  	%r818, %r815, %r817;
	add.s32 	%r819, %r814, %r734;
	ld.const.u32 	%r820, [_ZN34_INTERNAL_6748b269_4_k_cu_182acbb98collider3gpu2RLE+96];
	mul.wide.s32 	%rd109, %r820, 4;
	add.s64 	%rd110, %rd6, %rd109;
	ld.local.u32 	%r821, [%rd110];
	add.s32 	%r822, %r819, %r821;
	add.s32 	%r823, %r822, %r552;
	ld.const.u32 	%r824, [_ZN34_INTERNAL_6748b269_4_k_cu_182acbb98collider3gpu2SLE+96];
	shl.b32 	%r825, %r823, %r824;
	sub.s32 	%r826, 32, %r824;
	shr.u32 	%r827, %r823, %r826;
	add.s32 	%r828, %r825, %r766;
	add.s32 	%r829, %r828, %r827;
	shf.l.wrap.b32 	%r830, %r765, %r765, 10;
	add.s32 	%r831, %r818, %r746;
	ld.const.u32 	%r832, [_ZN34_INTERNAL_6748b269_4_k_cu_182acbb98collider3gpu2RRE+96];
	mul.wide.s32 	%rd111, %r832, 4;
	add.s64 	%rd112, %rd6, %rd111;
	ld.local.u32 	%r833, [%rd112];
	add.s32 	%r834, %r831, %r833;
	add.s32 	%r835, %r834, %r551;
	ld.const.u32 	%r836, [_ZN34_INTERNAL_6748b269_4_k_cu_182acbb98collider3gpu2SRE+96];
	shl.b32 	%r837, %r835, %r836;
	sub.s32 	%r838, 32, %r836;
	shr.u32 	%r839, %r835, %r838;
	add.s32 	%r840, %r837, %r778;
	add.s32 	%r841, %r840, %r839;
	shf.l.wrap.b32 	%r842, %r777, %r777, 10;
	and.b32  	%r843, %r829, %r797;
	not.b32 	%r844, %r829;
	and.b32  	%r845, %r830, %r844;
	or.b32  	%r846, %r843, %r845;
	and.b32  	%r847, %r841, %r842;
	not.b32 	%r848, %r842;
	and.b32  	%r849, %r809, %r848;
	or.b32  	%r850, %r847, %r849;
	add.s32 	%r851, %r846, %r766;
	ld.const.u32 	%r852, [_ZN34_INTERNAL_6748b269_4_k_cu_182acbb98collider3gpu2RLE+100];
	mul.wide.s32 	%rd113, %r852, 4;
	add.s64 	%rd114, %rd6, %rd113;
	ld.local.u32 	%r853, [%rd114];
	add.s32 	%r854, %r851, %r853;
	add.s32 	%r855, %r854, %r552;
	ld.const.u32 	%r856, [_ZN34_INTERNAL_6748b269_4_k_cu_182acbb98collider3gpu2SLE+100];
	shl.b32 	%r857, %r855, %r856;
	sub.s32 	%r858, 32, %r856;
	shr.u32 	%r859, %r855, %r858;
	add.s32 	%r860, %r857, %r798;
	add.s32 	%r861, %r860, %r859;
	shf.l.wrap.b32 	%r862, %r797, %r797, 10;
	add.s32 	%r863, %r850, %r778;
	ld.const.u32 	%r864, [_ZN34_INTERNAL_6748b269_4_k_cu_182acbb98collider3gpu2RRE+100];
	mul.wide.s32 	%rd115, %r864, 4;
	add.s64 	%rd116, %rd6, %rd115;
	ld.local.u32 	%r865, [%rd116];
	add.s32 	%r866, %r863, %r865;
	add.s32 	%r867, %r866, %r551;
	ld.const.u32 	%r868, [_ZN34_INTERNAL_6748b269_4_k_cu_182acbb98collider3gpu2SRE+100];
	shl.b32 	%r869, %r867, %r868;
	sub.s32 	%r870, 32, %r868;
	shr.u32 	%r871, %r867, %r870;
	add.s32 	%r872, %r869, %r810;
	add.s32 	%r873, %r872, %r871;
	shf.l.wrap.b32 	%r874, %r809, %r809, 10;
	and.b32  	%r875, %r861, %r829;
	not.b32 	%r876, %r861;
	and.b32  	%r877, %r862, %r876;
	or.b32  	%r878, %r875, %r877;
	and.b32  	%r879, %r873, %r874;
	not.b32 	%r880, %r874;
	and.b32  	%r881, %r841, %r880;
	or.b32  	%r882, %r879, %r881;
	add.s32 	%r883, %r878, %r798;
	ld.const.u32 	%r884, [_ZN34_INTERNAL_6748b269_4_k_cu_182acbb98collider3gpu2RLE+104];
	mul.wide.s32 	%rd117, %r884, 4;
	add.s64 	%rd118, %rd6, %rd117;
	ld.local.u32 	%r885, [%rd118];
	add.s32 	%r886, %r883, %r885;
	add.s32 	%r887, %r886, %r552;
	ld.const.u32 	%r888, [_ZN34_INTERNAL_6748b269_4_k_cu_182acbb98collider3gpu2SLE+104];
	shl.b32 	%r889, %r887, %r888;
	sub.s32 	%r890, 32, %r888;
	shr.u32 	%r891, %r887, %r890;
	add.s32 	%r892, %r889, %r830;
	add.s32 	%r893, %r892, %r891;
	shf.l.wrap.b32 	%r894, %r829, %r829, 10;
	add.s32 	%r895, %r882, %r810;
	ld.const.u32 	%r896, [_ZN34_INTERNAL_6748b269_4_k_cu_182acbb98collider3gpu2RRE+104];
	mul.wide.s32 	%rd119, %r896, 4;
	add.s64 	%rd120, %rd6, %rd119;
	ld.local.u32 	%r897, [%rd120];
	add.s32 	%r898, %r895, %r897;
	add.s32 	%r899, %r898, %r551;
	ld.const.u32 	%r900, [_ZN34_INTERNAL_6748b269_4_k_cu_182acbb98collider3gpu2SRE+104];
	shl.b32 	%r901, %r899, %r900;
	sub.s32 	%r902, 32, %r900;
	shr.u32 	%r903, %r899, %r902;
	add.s32 	%r904, %r901, %r842;
	add.s32 	%r905, %r904, %r903;
	shf.l.wrap.b32 	%r906, %r841, %r841, 10;
	and.b32  	%r907, %r893, %r861;
	not.b32 	%r908, %r893;
	and.b32  	%r909, %r894, %r908;
	or.b32  	%r910, %r907, %r909;
	and.b32  	%r911, %r905, %r906;
	not.b32 	%r912, %r906;
	and.b32  	%r913, %r873, %r912;
	or.b32  	%r914, %r911, %r913;
	add.s32 	%r915, %r910, %r830;
	ld.const.u32 	%r916, [_ZN34_INTERNAL_6748b269_4_k_cu_182acbb98collider3gpu2RLE+108];
	mul.wide.s32 	%rd121, %r916, 4;
	add.s64 	%rd122, %rd6, %rd121;
	ld.local.u32 	%r917, [%rd122];
	add.s32 	%r918, %r915, %r917;
	add.s32 	%r919, %r918, %r552;
	ld.const.u32 	%r920, [_ZN34_INTERNAL_6748b269_4_k_cu_182acbb98collider3gpu2SLE+108];
	shl.b32 	%r921, %r919, %r920;
	sub.s32 	%r922, 32, %r920;
	shr.u32 	%r923, %r919, %r922;
	add.s32 	%r924, %r921, %r862;
	add.s32 	%r925, %r924, %r923;
	shf.l.wrap.b32 	%r926, %r861, %r861, 10;
	add.s32 	%r927, %r914, %r842;
	ld.const.u32 	%r928, [_ZN34_INTERNAL_6748b269_4_k_cu_182acbb98collider3gpu2RRE+108];
	mul.wide.s32 	%rd123, %r928, 4;
	add.s64 	%rd124, %rd6, %rd123;
	ld.local.u32 	%r929, [%rd124];
	add.s32 	%r930, %r927, %r929;
	add.s32 	%r931, %r930, %r551;
	ld.const.u32 	%r932, [_ZN34_INTERNAL_6748b269_4_k_cu_182acbb98collider3gpu2SRE+108];
	shl.b32 	%r933, %r931, %r932;
	sub.s32 	%r934, 32, %r932;
	shr.u32 	%r935, %r931, %r934;
	add.s32 	%r936, %r933, %r874;
	add.s32 	%r937, %r936, %r935;
	shf.l.wrap.b32 	%r938, %r873, %r873, 10;
	and.b32  	%r939, %r925, %r893;
	not.b32 	%r940, %r925;
	and.b32  	%r941, %r926, %r940;
	or.b32  	%r942, %r939, %r941;
	and.b32  	%r943, %r937, %r938;
	not.b32 	%r944, %r938;
	and.b32  	%r945, %r905, %r944;
	or.b32  	%r946, %r943, %r945;
	add.s32 	%r947, %r942, %r862;
	ld.const.u32 	%r948, [_ZN34_INTERNAL_6748b269_4_k_cu_182acbb98collider3gpu2RLE+112];
	mul.wide.s32 	%rd125, %r948, 4;
	add.s64 	%rd126, %rd6, %rd125;
	ld.local.u32 	%r949, [%rd126];
	add.s32 	%r950, %r947, %r949;
	add.s32 	%r951, %r950, %r552;
	ld.const.u32 	%r952, [_ZN34_INTERNAL_6748b269_4_k_cu_182acbb98collider3gpu2SLE+112];
	shl.b32 	%r953, %r951, %r952;
	sub.s32 	%r954, 32, %r952;
	shr.u32 	%r955, %r951, %r954;
	add.s32 	%r956, %r953, %r894;
	add.s32 	%r957, %r956, %r955;
	shf.l.wrap.b32 	%r958, %r893, %r893, 10;
	add.s32 	%r959, %r946, %r874;
	ld.const.u32 	%r960, [_ZN34_INTERNAL_6748b269_4_k_cu_182acbb98collider3gpu2RRE+112];
	mul.wide.s32 	%rd127, %r960, 4;
	add.s64 	%rd128, %rd6, %rd127;
	ld.local.u32 	%r961, [%rd128];
	add.s32 	%r962, %r959, %r961;
	add.s32 	%r963, %r962, %r551;
	ld.const.u32 	%r964, [_ZN34_INTERNAL_6748b269_4_k_cu_182acbb98collider3gpu2SRE+112];
	shl.b32 	%r965, %r963, %r964;
	sub.s32 	%r966, 32, %r964;
	shr.u32 	%r967, %r963, %r966;
	add.s32 	%r968, %r965, %r906;
	add.s32 	%r969, %r968, %r967;
	shf.l.wrap.b32 	%r970, %r905, %r905, 10;
	and.b32  	%r971, %r957, %r925;
	not.b32 	%r972, %r957;
	and.b32  	%r973, %r958, %r972;
	or.b32  	%r974, %r971, %r973;
	and.b32  	%r975, %r969, %r970;
	not.b32 	%r976, %r970;
	and.b32  	%r977, %r937, %r976;
	or.b32  	%r978, %r975, %r977;
	add.s32 	%r979, %r974, %r894;
	ld.const.u32 	%r980, [_ZN34_INTERNAL_6748b269_4_k_cu_182acbb98collider3gpu2RLE+116];
	mul.wide.s32 	%rd129, %r980, 4;
	add.s64 	%rd130, %rd6, %rd129;
	ld.local.u32 	%r981, [%rd130];
	add.s32 	%r982, %r979, %r981;
	add.s32 	%r983, %r982, %r552;
	ld.const.u32 	%r984, [_ZN34_INTERNAL_6748b269_4_k_cu_182acbb98collider3gpu2SLE+116];
	shl.b32 	%r985, %r983, %r984;
	sub.s32 	%r986, 32, %r984;
	shr.u32 	%r987, %r983, %r986;
	add.s32 	%r988, %r985, %r926;
	add.s32 	%r989, %r988, %r987;
	shf.l.wrap.b32 	%r990, %r925, %r925, 10;
	add.s32 	%r991, %r978, %r906;
	ld.const.u32 	%r992, [_ZN34_INTERNAL_6748b269_4_k_cu_182acbb98collider3gpu2RRE+116];
	mul.wide.s32 	%rd131, %r992, 4;
	add.s64 	%rd132, %rd6, %rd131;
	ld.local.u32 	%r993, [%rd132];
	add.s32 	%r994, %r991, %r993;
	add.s32 	%r995, %r994, %r551;
	ld.const.u32 	%r996, [_ZN34_INTERNAL_6748b269_4_k_cu_182acbb98collider3gpu2SRE+116];
	shl.b32 	%r997, %r995, %r996;
	sub.s32 	%r998, 32, %r996;
	shr.u32 	%r999, %r995, %r998;
	add.s32 	%r1000, %r997, %r938;
	add.s32 	%r1001, %r1000, %r999;
	shf.l.wrap.b32 	%r1002, %r937, %r937, 10;
	and.b32  	%r1003, %r989, %r957;
	not.b32 	%r1004, %r989;
	and.b32  	%r1005, %r990, %r1004;
	or.b32  	%r1006, %r1003, %r1005;
	and.b32  	%r1007, %r1001, %r1002;
	not.b32 	%r1008, %r1002;
	and.b32  	%r1009, %r969, %r1008;
	or.b32  	%r1010, %r1007, %r1009;
	add.s32 	%r1011, %r1006, %r926;
	ld.const.u32 	%r1012, [_ZN34_INTERNAL_6748b269_4_k_cu_182acbb98collider3gpu2RLE+120];
	mul.wide.s32 	%rd133, %r1012, 4;
	add.s64 	%rd134, %rd6, %rd133;
	ld.local.u32 	%r1013, [%rd134];
	add.s32 	%r1014, %r1011, %r1013;
	add.s32 	%r1015, %r1014, %r552;
	ld.const.u32 	%r1016, [_ZN34_INTERNAL_6748b269_4_k_cu_182acbb98collider3gpu2SLE+120];
	shl.b32 	%r1017, %r1015, %r1016;
	sub.s32 	%r1018, 32, %r1016;
	shr.u32 	%r1019, %r1015, %r1018;
	add.s32 	%r1020, %r1017, %r958;
	add.s32 	%r1021, %r1020, %r1019;
	shf.l.wrap.b32 	%r1022, %r957, %r957, 10;
	add.s32 	%r1023, %r1010, %r938;
	ld.const.u32 	%r1024, [_ZN34_INTERNAL_6748b269_4_k_cu_182acbb98collider3gpu2RRE+120];
	mul.wide.s32 	%rd135, %r1024, 4;
	add.s64 	%rd136, %rd6, %rd135;
	ld.local.u32 	%r1025, [%rd136];
	add.s32 	%r1026, %r1023, %r1025;
	add.s32 	%r1027, %r1026, %r551;
	ld.const.u32 	%r1028, [_ZN34_INTERNAL_6748b269_4_k_cu_182acbb98collider3gpu2SRE+120];
	shl.b32 	%r1029, %r1027, %r1028;
	sub.s32 	%r1030, 32, %r1028;
	shr.u32 	%r1031, %r1027, %r1030;
	add.s32 	%r1032, %r1029, %r970;
	add.s32 	%r1033, %r1032, %r1031;
	shf.l.wrap.b32 	%r1034, %r969, %r969, 10;
	and.b32  	%r1035, %r1021, %r989;
	not.b32 	%r1036, %r1021;
	and.b32  	%r1037, %r1022, %r1036;
	or.b32  	%r1038, %r1035, %r1037;
	and.b32  	%r1039, %r1033, %r1034;
	not.b32 	%r1040, %r1034;
	and.b32  	%r1041, %r1001, %r1040;
	or.b32  	%r1042, %r1039, %r1041;
	add.s32 	%r1043, %r1038, %r958;
	ld.const.u32 	%r1044, [_ZN34_INTERNAL_6748b269_4_k_cu_182acbb98collider3gpu2RLE+124];
	mul.wide.s32 	%rd137, %r1044, 4;
	add.s64 	%rd138, %rd6, %rd137;
	ld.local.u32 	%r1045, [%rd138];
	add.s32 	%r1046, %r1043, %r1045;
	add.s32 	%r1047, %r1046, %r552;
	ld.const.u32 	%r1048, [_ZN34_INTERNAL_6748b269_4_k_cu_182acbb98collider3gpu2SLE+124];
	shl.b32 	%r1049, %r1047, %r1048;
	sub.s32 	%r1050, 32, %r1048;
	shr.u32 	%r1051, %r1047, %r1050;
	add.s32 	%r1052, %r1049, %r990;
	add.s32 	%r1053, %r1052, %r1051;
	add.s32 	%r1054, %r1042, %r970;
	ld.const.u32 	%r1055, [_ZN34_INTERNAL_6748b269_4_k_cu_182acbb98collider3gpu2RRE+124];
	mul.wide.s32 	%rd139, %r1055, 4;
	add.s64 	%rd140, %rd6, %rd139;
	ld.local.u32 	%r1056, [%rd140];
	add.s32 	%r1057, %r1054, %r1056;
	add.s32 	%r1058, %r1057, %r551;
	ld.const.u32 	%r1059, [_ZN34_INTERNAL_6748b269_4_k_cu_182acbb98collider3gpu2SRE+124];
	shl.b32 	%r1060, %r1058, %r1059;
	sub.s32 	%r1061, 32, %r1059;
	shr.u32 	%r1062, %r1058, %r1061;
	add.s32 	%r1063, %r1060, %r1002;
	add.s32 	%r1064, %r1063, %r1062;
	ld.const.u32 	%r1065, [_ZN34_INTERNAL_6748b269_4_k_cu_182acbb98collider3gpu2KRE+8];
	ld.const.u32 	%r1066, [_ZN34_INTERNAL_6748b269_4_k_cu_182acbb98collider3gpu2KLE+8];
	shf.l.wrap.b32 	%r1067, %r1001, %r1001, 10;
	shf.l.wrap.b32 	%r1068, %r989, %r989, 10;
	or.b32  	%r1069, %r1053, %r1036;
	xor.b32  	%r1070, %r1069, %r1068;
	not.b32 	%r1071, %r1033;
	or.b32  	%r1072, %r1064, %r1071;
	xor.b32  	%r1073, %r1072, %r1067;
	add.s32 	%r1074, %r1070, %r990;
	ld.const.u32 	%r1075, [_ZN34_INTERNAL_6748b269_4_k_cu_182acbb98collider3gpu2RLE+128];
	mul.wide.s32 	%rd141, %r1075, 4;
	add.s64 	%rd142, %rd6, %rd141;
	ld.local.u32 	%r1076, [%rd142];
	add.s32 	%r1077, %r1074, %r1076;
	add.s32 	%r1078, %r1077, %r1066;
	ld.const.u32 	%r1079, [_ZN34_INTERNAL_6748b269_4_k_cu_182acbb98collider3gpu2SLE+128];
	shl.b32 	%r1080, %r1078, %r1079;
	sub.s32 	%r1081, 32, %r1079;
	shr.u32 	%r1082, %r1078, %r1081;
	add.s32 	%r1083, %r1080, %r1022;
	add.s32 	%r1084, %r1083, %r1082;
	shf.l.wrap.b32 	%r1085, %r1021, %r1021, 10;
	add.s32 	%r1086, %r1073, %r1002;
	ld.const.u32 	%r1087, [_ZN34_INTERNAL_6748b269_4_k_cu_182acbb98collider3gpu2RRE+128];
	mul.wide.s32 	%rd143, %r1087, 4;
	add.s64 	%rd144, %rd6, %rd143;
	ld.local.u32 	%r1088, [%rd144];
	add.s32 	%r1089, %r1086, %r1088;
	add.s32 	%r1090, %r1089, %r1065;
	ld.const.u32 	%r1091, [_ZN34_INTERNAL_6748b269_4_k_cu_182acbb98collider3gpu2SRE+128];
	shl.b32 	%r1092, %r1090, %r1091;
	sub.s32 	%r1093, 32, %r1091;
	shr.u32 	%r1094, %r1090, %r1093;
	add.s32 	%r1095, %r1092, %r1034;
	add.s32 	%r1096, %r1095, %r1094;
	shf.l.wrap.b32 	%r1097, %r1033, %r1033, 10;
	not.b32 	%r1098, %r1053;
	or.b32  	%r1099, %r1084, %r1098;
	xor.b32  	%r1100, %r1099, %r1085;
	not.b32 	%r1101, %r1064;
	or.b32  	%r1102, %r1096, %r1101;
	xor.b32  	%r1103, %r1102, %r1097;
	add.s32 	%r1104, %r1100, %r1022;
	ld.const.u32 	%r1105, [_ZN34_INTERNAL_6748b269_4_k_cu_182acbb98collider3gpu2RLE+132];
	mul.wide.s32 	%rd145, %r1105, 4;
	add.s64 	%rd146, %rd6, %rd145;
	ld.local.u32 	%r1106, [%rd146];
	add.s32 	%r1107, %r1104, %r1106;
	add.s32 	%r1108, %r1107, %r1066;
	ld.const.u32 	%r1109, [_ZN34_INTERNAL_6748b269_4_k_cu_182acbb98collider3gpu2SLE+132];
	shl.b32 	%r1110, %r1108, %r1109;
	sub.s32 	%r1111, 32, %r1109;
	shr.u32 	%r1112, %r1108, %r1111;
	add.s32 	%r1113, %r1110, %r1068;
	add.s32 	%r1114, %r1113, %r1112;
	shf.l.wrap.b32 	%r1115, %r1053, %r1053, 10;
	add.s32 	%r1116, %r1103, %r1034;
	ld.const.u32 	%r1117, [_ZN34_INTERNAL_6748b269_4_k_cu_182acbb98collider3gpu2RRE+132];
	mul.wide.s32 	%rd147, %r1117, 4;
	add.s64 	%rd148, %rd6, %rd147;
	ld.local.u32 	%r1118, [%rd148];
	add.s32 	%r1119, %r1116, %r1118;
	add.s32 	%r1120, %r1119, %r1065;
	ld.const.u32 	%r1121, [_ZN34_INTERNAL_6748b269_4_k_cu_182acbb98collider3gpu2SRE+132];
	shl.b32 	%r1122, %r1120, %r1121;
	sub.s32 	%r1123, 32, %r1121;
	shr.u32 	%r1124, %r1120, %r1123;
	add.s32 	%r1125, %r1122, %r1067;
	add.s32 	%r1126, %r1125, %r1124;
	shf.l.wrap.b32 	%r1127, %r1064, %r1064, 10;
	not.b32 	%r1128, %r1084;
	or.b32  	%r1129, %r1114, %r1128;
	xor.b32  	%r1130, %r1129, %r1115;
	not.b32 	%r1131, %r1096;
	or.b32  	%r1132, %r1126, %r1131;
	xor.b32  	%r1133, %r1132, %r1127;
	add.s32 	%r1134, %r1130, %r1068;
	ld.const.u32 	%r1135, [_ZN34_INTERNAL_6748b269_4_k_cu_182acbb98collider3gpu2RLE+136];
	mul.wide.s32 	%rd149, %r1135, 4;
	add.s64 	%rd150, %rd6, %rd149;
	ld.local.u32 	%r1136, [%rd150];
	add.s32 	%r1137, %r1134, %r1136;
	add.s32 	%r1138, %r1137, %r1066;
	ld.const.u32 	%r1139, [_ZN34_INTERNAL_6748b269_4_k_cu_182acbb98collider3gpu2SLE+136];
	shl.b32 	%r1140, %r1138, %r1139;
	sub.s32 	%r1141, 32, %r1139;
	shr.u32 	%r1142, %r1138, %r1141;
	add.s32 	%r1143, %r1140, %r1085;
	add.s32 	%r1144, %r1143, %r1142;
	shf.l.wrap.b32 	%r1145, %r1084, %r1084, 10;
	add.s32 	%r1146, %r1133, %r1067;
	ld.const.u32 	%r1147, [_ZN34_INTERNAL_6748b269_4_k_cu_182acbb98collider3gpu2RRE+136];
	mul.wide.s32 	%rd151, %r1147, 4;
	add.s64 	%rd152, %rd6, %rd151;
	ld.local.u32 	%r1148, [%rd152];
	add.s32 	%r1149, %r1146, %r1148;
	add.s32 	%r1150, %r1149, %r1065;
	ld.const.u32 	%r1151, [_ZN34_INTERNAL_6748b269_4_k_cu_182acbb98collider3gpu2SRE+136];
	shl.b32 	%r1152, %r1150, %r1151;
	sub.s32 	%r1153, 32, %r1151;
	shr.u32 	%r1154, %r1150, %r1153;
	add.s32 	%r1155, %r1152, %r1097;
	add.s32 	%r1156, %r1155, %r1154;
	shf.l.wrap.b32 	%r1157, %r1096, %r1096, 10;
	not.b32 	%r1158, %r1114;
	or.b32  	%r1159, %r1144, %r1158;
	xor.b32  	%r1160, %r1159, %r1145;
	not.b32 	%r1161, %r1126;
	or.b32  	%r1162, %r1156, %r1161;
	xor.b32  	%r1163, %r1162, %r1157;
	add.s32 	%r1164, %r1160, %r1085;
	ld.const.u32 	%r1165, [_ZN34_INTERNAL_6748b269_4_k_cu_182acbb98collider3gpu2RLE+140];
	mul.wide.s32 	%rd153, %r1165, 4;
	add.s64 	%rd154, %rd6, %rd153;
	ld.local.u32 	%r1166, [%rd154];
	add.s32 	%r1167, %r1164, %r1166;
	add.s32 	%r1168, %r1167, %r1066;
	ld.const.u32 	%r1169, [_ZN34_INTERNAL_6748b269_4_k_cu_182acbb98collider3gpu2SLE+140];
	shl.b32 	%r1170, %r1168, %r1169;
	sub.s32 	%r1171, 32, %r1169;
	shr.u32 	%r1172, %r1168, %r1171;
	add.s32 	%r1173, %r1170, %r1115;
	add.s32 	%r1174, %r1173, %r1172;
	shf.l.wrap.b32 	%r1175, %r1114, %r1114, 10;
	add.s32 	%r1176, %r1163, %r1097;
	ld.const.u32 	%r1177, [_ZN34_INTERNAL_6748b269_4_k_cu_182acbb98collider3gpu2RRE+140];
	mul.wide.s32 	%rd155, %r1177, 4;
	add.s64 	%rd156, %rd6, %rd155;
	ld.local.u32 	%r1178, [%rd156];
	add.s32 	%r1179, %r1176, %r1178;
	add.s32 	%r1180, %r1179, %r1065;
	ld.const.u32 	%r1181, [_ZN34_INTERNAL_6748b269_4_k_cu_182acbb98collider3gpu2SRE+140];
	shl.b32 	%r1182, %r1180, %r1181;
	sub.s32 	%r1183, 32, %r1181;
	shr.u32 	%r1184, %r1180, %r1183;
	add.s32 	%r1185, %r1182, %r1127;
	add.s32 	%r1186, %r1185, %r1184;
	shf.l.wrap.b32 	%r1187, %r1126, %r1126, 10;
	not.b32 	%r1188, %r1144;
	or.b32  	%r1189, %r1174, %r1188;
	xor.b32  	%r1190, %r1189, %r1175;
	not.b32 	%r1191, %r1156;
	or.b32  	%r1192, %r1186, %r1191;
	xor.b32  	%r1193, %r1192, %r1187;
	add.s32 	%r1194, %r1190, %r1115;
	ld.const.u32 	%r1195, [_ZN34_INTERNAL_6748b269_4_k_cu_182acbb98collider3gpu2RLE+144];
	mul.wide.s32 	%rd157, %r1195, 4;
	add.s64 	%rd158, %rd6, %rd157;
	ld.local.u32 	%r1196, [%rd158];
	add.s32 	%r1197, %r1194, %r1196;
	add.s32 	%r1198, %r1197, %r1066;
	ld.const.u32 	%r1199, [_ZN34_INTERNAL_6748b269_4_k_cu_182acbb98collider3gpu2SLE+144];
	shl.b32 	%r1200, %r1198, %r1199;
	sub.s32 	%r1201, 32, %r1199;
	shr.u32 	%r1202, %r1198, %r1201;
	add.s32 	%r1203, %r1200, %r1145;
	add.s32 	%r1204, %r1203, %r1202;
	shf.l.wrap.b32 	%r1205, %r1144, %r1144, 10;
	add.s32 	%r1206, %r1193, %r1127;
	ld.const.u32 	%r1207, [_ZN34_INTERNAL_6748b269_4_k_cu_182acbb98collider3gpu2RRE+144];
	mul.wide.s32 	%rd159, %r1207, 4;
	add.s64 	%rd160, %rd6, %rd159;
	ld.local.u32 	%r1208, [%rd160];
	add.s32 	%r1209, %r1206, %r1208;
	add.s32 	%r1210, %r1209, %r1065;
	ld.const.u32 	%r1211, [_ZN34_INTERNAL_6748b269_4_k_cu_182acbb98collider3gpu2SRE+144];
	shl.b32 	%r1212, %r1210, %r1211;
	sub.s32 	%r1213, 32, %r1211;
	shr.u32 	%r1214, %r1210, %r1213;
	add.s32 	%r1215, %r1212, %r1157;
	add.s32 	%r1216, %r1215, %r1214;
	shf.l.wrap.b32 	%r1217, %r1156, %r1156, 10;
	not.b32 	%r1218, %r1174;
	or.b32  	%r1219, %r1204, %r1218;
	xor.b32  	%r1220, %r1219, %r1205;
	not.b32 	%r1221, %r1186;
	or.b32  	%r1222, %r1216, %r1221;
	xor.b32  	%r1223, %r1222, %r1217;
	add.s32 	%r1224, %r1220, %r1145;
	ld.const.u32 	%r1225, [_ZN34_INTERNAL_6748b269_4_k_cu_182acbb98collider3gpu2RLE+148];
	mul.wide.s32 	%rd161, %r1225, 4;
	add.s64 	%rd162, %rd6, %rd161;
	ld.local.u32 	%r1226, [%rd162];
	add.s32 	%r1227, %r1224, %r1226;
	add.s32 	%r1228, %r1227, %r1066;
	ld.const.u32 	%r1229, [_ZN34_INTERNAL_6748b269_4_k_cu_182acbb98collider3gpu2SLE+148];
	shl.b32 	%r1230, %r1228, %r1229;
	sub.s32 	%r1231, 32, %r1229;
	shr.u32 	%r1232, %r1228, %r1231;
	add.s32 	%r1233, %r1230, %r1175;
	add.s32 	%r1234, %r1233, %r1232;
	shf.l.wrap.b32 	%r1235, %r1174, %r1174, 10;
	add.s32 	%r1236, %r1223, %r1157;
	ld.const.u32 	%r1237, [_ZN34_INTERNAL_6748b269_4_k_cu_182acbb98collider3gpu2RRE+148];
	mul.wide.s32 	%rd163, %r1237, 4;
	add.s64 	%rd164, %rd6, %rd163;
	ld.local.u32 	%r1238, [%rd164];
	add.s32 	%r1239, %r1236, %r1238;
	add.s32 	%r1240, %r1239, %r1065;
	ld.const.u32 	%r1241, [_ZN34_INTERNAL_6748b269_4_k_cu_182acbb98collider3gpu2SRE+148];
	shl.b32 	%r1242, %r1240, %r1241;
	sub.s32 	%r1243, 32, %r1241;
	shr.u32 	%r1244, %r1240, %r1243;
	add.s32 	%r1245, %r1242, %r1187;
	add.s32 	%r1246, %r1245, %r1244;
	shf.l.wrap.b32 	%r1247, %r1186, %r1186, 10;
	not.b32 	%r1248, %r1204;
	or.b32  	%r1249, %r1234, %r1248;
	xor.b32  	%r1250, %r1249, %r1235;
	not.b32 	%r1251, %r1216;
	or.b32  	%r1252, %r1246, %r1251;
	xor.b32  	%r1253, %r1252, %r1247;
	add.s32 	%r1254, %r1250, %r1175;
	ld.const.u32 	%r1255, [_ZN34_INTERNAL_6748b269_4_k_cu_182acbb98collider3gpu2RLE+152];
	mul.wide.s32 	%rd165, %r1255, 4;
	add.s64 	%rd166, %rd6, %rd165;
	ld.local.u32 	%r1256, [%rd166];
	add.s32 	%r1257, %r1254, %r1256;
	add.s32 	%r1258, %r1257, %r1066;
	ld.const.u32 	%r1259, [_ZN34_INTERNAL_6748b269_4_k_cu_182acbb98collider3gpu2SLE+152];
	shl.b32 	%r1260, %r1258, %r1259;
	sub.s32 	%r1261, 32, %r1259;
	shr.u32 	%r1262, %r1258, %r1261;
	add.s32 	%r1263, %r1260, %r1205;
	add.s32 	%r1264, %r1263, %r1262;
	shf.l.wrap.b32 	%r1265, %r1204, %r1204, 10;
	add.s32 	%r1266, %r1253, %r1187;
	ld.const.u32 	%r1267, [_ZN34_INTERNAL_6748b269_4_k_cu_182acbb98collider3gpu2RRE+152];
	mul.wide.s32 	%rd167, %r1267, 4;
	add.s64 	%rd168, %rd6, %rd167;
	ld.local.u32 	%r1268, [%rd168];
	add.s32 	%r1269, %r1266, %r1268;
	add.s32 	%r1270, %r1269, %r1065;
	ld.const.u32 	%r1271, [_ZN34_INTERNAL_6748b269_4_k_cu_182acbb98collider3gpu2SRE+152];
	shl.b32 	%r1272, %r1270, %r1271;
	sub.s32 	%r1273, 32, %r1271;
	shr.u32 	%r1274, %r1270, %r1273;
	add.s32 	%r1275, %r1272, %r1217;
	add.s32 	%r1276, %r1275, %r1274;
	shf.l.wrap.b32 	%r1277, %r1216, %r1216, 10;
	not.b32 	%r1278, %r1234;
	or.b32  	%r1279, %r1264, %r1278;
	xor.b32  	%r1280, %r1279, %r1265;
	not.b32 	%r1281, %r1246;
	or.b32  	%r1282, %r1276, %r1281;
	xor.b32  	%r1283, %r1282, %r1277;
	add.s32 	%r1284, %r1280, %r1205;
	ld.const.u32 	%r1285, [_ZN34_INTERNAL_6748b269_4_k_cu_182acbb98collider3gpu2RLE+156];
	mul.wide.s32 	%rd169, %r1285, 4;
	add.s64 	%rd170, %rd6, %rd169;
	ld.local.u32 	%r1286, [%rd170];
	add.s32 	%r1287, %r1284, %r1286;
	add.s32 	%r1288, %r1287, %r1066;
	ld.const.u32 	%r1289, [_ZN34_INTERNAL_6748b269_4_k_cu_182acbb98collider3gpu2SLE+156];
	shl.b32 	%r1290, %r1288, %r1289;
	sub.s32 	%r1291, 32, %r1289;
	shr.u32 	%r1292, %r1288, %r1291;
	add.s32 	%r1293, %r1290, %r1235;
	add.s32 	%r1294, %r1293, %r1292;
	shf.l.wrap.b32 	%r1295, %r1234, %r1234, 10;
	add.s32 	%r1296, %r1283, %r1217;
	ld.const.u32 	%r1297, [_ZN34_INTERNAL_6748b269_4_k_cu_182acbb98collider3gpu2RRE+156];
	mul.wide.s32 	%rd171, %r1297, 4;
	add.s64 	%rd172, %rd6, %rd171;
	ld.local.u32 	%r1298, [%rd172];
	add.s32 	%r1299, %r1296, %r1298;
	add.s32 	%r1300, %r1299, %r1065;
	ld.const.u32 	%r1301, [_ZN34_INTERNAL_6748b269_4_k_cu_182acbb98collider3gpu2SRE+156];
	shl.b32 	%r1302, %r1300, %r1301;
	sub.s32 	%r1303, 32, %r1301;
	shr.u32 	%r1304, %r1300, %r1303;
	add.s32 	%r1305, %r1302, %r1247;
	add.s32 	%r1306, %r1305, %r1304;
	shf.l.wrap.b32 	%r1307, %r1246, %r1246, 10;
	not.b32 	%r1308, %r1264;
	or.b32  	%r1309, %r1294, %r1308;
	xor.b32  	%r1310, %r1309, %r1295;
	not.b32 	%r1311, %r1276;
	or.b32  	%r1312, %r1306, %r1311;
	xor.b32  	%r1313, %r1312, %r1307;
	add.s32 	%r1314, %r1310, %r1235;
	ld.const.u32 	%r1315, [_ZN34_INTERNAL_6748b269_4_k_cu_182acbb98collider3gpu2RLE+160];
	mul.wide.s32 	%rd173, %r1315, 4;
	add.s64 	%rd174, %rd6, %rd173;
	ld.local.u32 	%r1316, [%rd174];
	add.s32 	%r1317, %r1314, %r1316;
	add.s32 	%r1318, %r1317, %r1066;
	ld.const.u32 	%r1319, [_ZN34_INTERNAL_6748b269_4_k_cu_182acbb98collider3gpu2SLE+160];
	shl.b32 	%r1320, %r1318, %r1319;
	sub.s32 	%r1321, 32, %r1319;
	shr.u32 	%r1322, %r1318, %r1321;
	add.s32 	%r1323, %r1320, %r1265;
	add.s32 	%r1324, %r1323, %r1322;
	shf.l.wrap.b32 	%r1325, %r1264, %r1264, 10;
	add.s32 	%r1326, %r1313, %r1247;
	ld.const.u32 	%r1327, [_ZN34_INTERNAL_6748b269_4_k_cu_182acbb98collider3gpu2RRE+160];
	mul.wide.s32 	%rd175, %r1327, 4;
	add.s64 	%rd176, %rd6, %rd175;
	ld.local.u32 	%r1328, [%rd176];
	add.s32 	%r1329, %r1326, %r1328;
	add.s32 	%r1330, %r1329, %r1065;
	ld.const.u32 	%r1331, [_ZN34_INTERNAL_6748b269_4_k_cu_182acbb98collider3gpu2SRE+160];
	shl.b32 	%r1332, %r1330, %r1331;
	sub.s32 	%r1333, 32, %r1331;
	shr.u32 	%r1334, %r1330, %r1333;
	add.s32 	%r1335, %r1332, %r1277;
	add.s32 	%r1336, %r1335, %r1334;
	shf.l.wrap.b32 	%r1337, %r1276, %r1276, 10;
	not.b32 	%r1338, %r1294;
	or.b32  	%r1339, %r1324, %r1338;
	xor.b32  	%r1340, %r1339, %r1325;
	not.b32 	%r1341, %r1306;
	or.b32  	%r1342, %r1336, %r1341;
	xor.b32  	%r1343, %r1342, %r1337;
	add.s32 	%r1344, %r1340, %r1265;
	ld.const.u32 	%r1345, [_ZN34_INTERNAL_6748b269_4_k_cu_182acbb98collider3gpu2RLE+164];
	mul.wide.s32 	%rd177, %r1345, 4;
	add.s64 	%rd178, %rd6, %rd177;
	ld.local.u32 	%r1346, [%rd178];
	add.s32 	%r1347, %r1344, %r1346;
	add.s32 	%r1348, %r1347, %r1066;
	ld.const.u32 	%r1349, [_ZN34_INTERNAL_6748b269_4_k_cu_182acbb98collider3gpu2SLE+164];
	shl.b32 	%r1350, %r1348, %r1349;
	sub.s32 	%r1351, 32, %r1349;
	shr.u32 	%r1352, %r1348, %r1351;
	add.s32 	%r1353, %r1350, %r1295;
	add.s32 	%r1354, %r1353, %r1352;
	shf.l.wrap.b32 	%r1355, %r1294, %r1294, 10;
	add.s32 	%r1356, %r1343, %r1277;
	ld.const.u32 	%r1357, [_ZN34_INTERNAL_6748b269_4_k_cu_182acbb98collider3gpu2RRE+164];
	mul.wide.s32 	%rd179, %r1357, 4;
	add.s64 	%rd180, %rd6, %rd179;
	ld.local.u32 	%r1358, [%rd180];
	add.s32 	%r1359, %r1356, %r1358;
	add.s32 	%r1360, %r1359, %r1065;
	ld.const.u32 	%r1361, [_ZN34_INTERNAL_6748b269_4_k_cu_182acbb98collider3gpu2SRE+164];
	shl.b32 	%r1362, %r1360, %r1361;
	sub.s32 	%r1363, 32, %r1361;
	shr.u32 	%r1364, %r1360, %r1363;
	add.s32 	%r1365, %r1362, %r1307;
	add.s32 	%r1366, %r1365, %r1364;
	shf.l.wrap.b32 	%r1367, %r1306, %r1306, 10;
	not.b32 	%r1368, %r1324;
	or.b32  	%r1369, %r1354, %r1368;
	xor.b32  	%r1370, %r1369, %r1355;
	not.b32 	%r1371, %r1336;
	or.b32  	%r1372, %r1366, %r1371;
	xor.b32  	%r1373, %r1372, %r1367;
	add.s32 	%r1374, %r1370, %r1295;
	ld.const.u32 	%r1375, [_ZN34_INTERNAL_6748b269_4_k_cu_182acbb98collider3gpu2RLE+168];
	mul.wide.s32 	%rd181, %r1375, 4;
	add.s64 	%rd182, %rd6, %rd181;
	ld.local.u32 	%r1376, [%rd182];
	add.s32 	%r1377, %r1374, %r1376;
	add.s32 	%r1378, %r1377, %r1066;
	ld.const.u32 	%r1379, [_ZN34_INTERNAL_6748b269_4_k_cu_182acbb98collider3gpu2SLE+168];
	shl.b32 	%r1380, %r1378, %r1379;
	sub.s32 	%r1381, 32, %r1379;
	shr.u32 	%r1382, %r1378, %r1381;
	add.s32 	%r1383, %r1380, %r1325;
	add.s32 	%r1384, %r1383, %r1382;
	shf.l.wrap.b32 	%r1385, %r1324, %r1324, 10;
	add.s32 	%r1386, %r1373, %r1307;
	ld.const.u32 	%r1387, [_ZN34_INTERNAL_6748b269_4_k_cu_182acbb98collider3gpu2RRE+168];
	mul.wide.s32 	%rd183, %r1387, 4;
	add.s64 	%rd184, %rd6, %rd183;
	ld.local.u32 	%r1388, [%rd184];
	add.s32 	%r1389, %r1386, %r1388;
	add.s32 	%r1390, %r1389, %r1065;
	ld.const.u32 	%r1391, [_ZN34_INTERNAL_6748b269_4_k_cu_182acbb98collider3gpu2SRE+168];
	shl.b32 	%r1392, %r1390, %r1391;
	sub.s32 	%r1393, 32, %r1391;
	shr.u32 	%r1394, %r1390, %r1393;
	add.s32 	%r1395, %r1392, %r1337;
	add.s32 	%r1396, %r1395, %r1394;
	shf.l.wrap.b32 	%r1397, %r1336, %r1336, 10;
	not.b32 	%r1398, %r1354;
	or.b32  	%r1399, %r1384, %r1398;
	xor.b32  	%r1400, %r1399, %r1385;
	not.b32 	%r1401, %r1366;
	or.b32  	%r1402, %r1396, %r1401;
	xor.b32  	%r1403, %r1402, %r1397;
	add.s32 	%r1404, %r1400, %r1325;
	ld.const.u32 	%r1405, [_ZN34_INTERNAL_6748b269_4_k_cu_182acbb98collider3gpu2RLE+172];
	mul.wide.s32 	%rd185, %r1405, 4;
	add.s64 	%rd186, %rd6, %rd185;
	ld.local.u32 	%r1406, [%rd186];
	add.s32 	%r1407, %r1404, %r1406;
	add.s32 	%r1408, %r1407, %r1066;
	ld.const.u32 	%r1409, [_ZN34_INTERNAL_6748b269_4_k_cu_182acbb98collider3gpu2SLE+172];
	shl.b32 	%r1410, %r1408, %r1409;
	sub.s32 	%r1411, 32, %r1409;
	shr.u32 	%r1412, %r1408, %r1411;
	add.s32 	%r1413, %r1410, %r1355;
	add.s32 	%r1414, %r1413, %r1412;
	shf.l.wrap.b32 	%r1415, %r1354, %r1354, 10;
	add.s32 	%r1416, %r1403, %r1337;
	ld.const.u32 	%r1417, [_ZN34_INTERNAL_6748b269_4_k_cu_182acbb98collider3gpu2RRE+172];
	mul.wide.s32 	%rd187, %r1417, 4;
	add.s64 	%rd188, %rd6, %rd187;
	ld.local.u32 	%r1418, [%rd188];
	add.s32 	%r1419, %r1416, %r1418;
	add.s32 	%r1420, %r1419, %r1065;
	ld.const.u32 	%r1421, [_ZN34_INTERNAL_6748b269_4_k_cu_182acbb98collider3gpu2SRE+172];
	shl.b32 	%r1422, %r1420, %r1421;
	sub.s32 	%r1423, 32, %r1421;
	shr.u32 	%r1424, %r1420, %r1423;
	add.s32 	%r1425, %r1422, %r1367;
	add.s32 	%r1426, %r1425, %r1424;
	shf.l.wrap.b32 	%r1427, %r1366, %r1366, 10;
	not.b32 	%r1428, %r1384;
	or.b32  	%r1429, %r1414, %r1428;
	xor.b32  	%r1430, %r1429, %r1415;
	not.b32 	%r1431, %r1396;
	or.b32  	%r1432, %r1426, %r1431;
	xor.b32  	%r1433, %r1432, %r1427;
	add.s32 	%r1434, %r1430, %r1355;
	ld.const.u32 	%r1435, [_ZN34_INTERNAL_6748b269_4_k_cu_182acbb98collider3gpu2RLE+176];
	mul.wide.s32 	%rd189, %r1435, 4;
	add.s64 	%rd190, %rd6, %rd189;
	ld.local.u32 	%r1436, [%rd190];
	add.s32 	%r1437, %r1434, %r1436;
	add.s32 	%r1438, %r1437, %r1066;
	ld.const.u32 	%r1439, [_ZN34_INTERNAL_6748b269_4_k_cu_182acbb98collider3gpu2SLE+176];
	shl.b32 	%r1440, %r1438, %r1439;
	sub.s32 	%r1441, 32, %r1439;
	shr.u32 	%r1442, %r1438, %r1441;
	add.s32 	%r1443, %r1440, %r1385;
	add.s32 	%r1444, %r1443, %r1442;
	shf.l.wrap.b32 	%r1445, %r1384, %r1384, 10;
	add.s32 	%r1446, %r1433, %r1367;
	ld.const.u32 	%r1447, [_ZN34_INTERNAL_6748b269_4_k_cu_182acbb98collider3gpu2RRE+176];
	mul.wide.s32 	%rd191, %r1447, 4;
	add.s64 	%rd192, %rd6, %rd191;
	ld.local.u32 	%r1448, [%rd192];
	add.s32 	%r1449, %r1446, %r1448;
	add.s32 	%r1450, %r1449, %r1065;
	ld.const.u32 	%r1451, [_ZN34_INTERNAL_6748b269_4_k_cu_182acbb98collider3gpu2SRE+176];
	shl.b32 	%r1452, %r1450, %r1451;
	sub.s32 	%r1453, 32, %r1451;
	shr.u32 	%r1454, %r1450, %r1453;
	add.s32 	%r1455, %r1452, %r1397;
	add.s32 	%r1456, %r1455, %r1454;
	shf.l.wrap.b32 	%r1457, %r1396, %r1396, 10;
	not.b32 	%r1458, %r1414;
	or.b32  	%r1459, %r1444, %r1458;
	xor.b32  	%r1460, %r1459, %r1445;
	not.b32 	%r1461, %r1426;
	or.b32  	%r1462, %r1456, %r1461;
	xor.b32  	%r1463, %r1462, %r1457;
	add.s32 	%r1464, %r1460, %r1385;
	ld.const.u32 	%r1465, [_ZN34_INTERNAL_6748b269_4_k_cu_182acbb98collider3gpu2RLE+180];
	mul.wide.s32 	%rd193, %r1465, 4;
	add.s64 	%rd194, %rd6, %rd193;
	ld.local.u32 	%r1466, [%rd194];
	add.s32 	%r1467, %r1464, %r1466;
	add.s32 	%r1468, %r1467, %r1066;
	ld.const.u32 	%r1469, [_ZN34_INTERNAL_6748b269_4_k_cu_182acbb98collider3gpu2SLE+180];
	shl.b32 	%r1470, %r1468, %r1469;
	sub.s32 	%r1471, 32, %r1469;
	shr.u32 	%r1472, %r1468, %r1471;
	add.s32 	%r1473, %r1470, %r1415;
	add.s32 	%r1474, %r1473, %r1472;
	shf.l.wrap.b32 	%r1475, %r1414, %r1414, 10;
	add.s32 	%r1476, %r1463, %r1397;
	ld.const.u32 	%r1477, [_ZN34_INTERNAL_6748b269_4_k_cu_182acbb98collider3gpu2RRE+180];
	mul.wide.s32 	%rd195, %r1477, 4;
	add.s64 	%rd196, %rd6, %rd195;
	ld.local.u32 	%r1478, [%rd196];
	add.s32 	%r1479, %r1476, %r1478;
	add.s32 	%r1480, %r1479, %r1065;
	ld.const.u32 	%r1481, [_ZN34_INTERNAL_6748b269_4_k_cu_182acbb98collider3gpu2SRE+180];
	shl.b32 	%r1482, %r1480, %r1481;
	sub.s32 	%r1483, 32, %r1481;
	shr.u32 	%r1484, %r1480, %r1483;
	add.s32 	%r1485, %r1482, %r1427;
	add.s32 	%r1486, %r1485, %r1484;
	shf.l.wrap.b32 	%r1487, %r1426, %r1426, 10;
	not.b32 	%r1488, %r1444;
	or.b32  	%r1489, %r1474, %r1488;
	xor.b32  	%r1490, %r1489, %r1475;
	not.b32 	%r1491, %r1456;
	or.b32  	%r1492, %r1486, %r1491;
	xor.b32  	%r1493, %r1492, %r1487;
	add.s32 	%r1494, %r1490, %r1415;
	ld.const.u32 	%r1495, [_ZN34_INTERNAL_6748b269_4_k_cu_182acbb98collider3gpu2RLE+184];
	mul.wide.s32 	%rd197, %r1495, 4;
	add.s64 	%rd198, %rd6, %rd197;
	ld.local.u32 	%r1496, [%rd198];
	add.s32 	%r1497, %r1494, %r1496;
	add.s32 	%r1498, %r1497, %r1066;
	ld.const.u32 	%r1499, [_ZN34_INTERNAL_6748b269_4_k_cu_182acbb98collider3gpu2SLE+184];
	shl.b32 	%r1500, %r1498, %r1499;
	sub.s32 	%r1501, 32, %r1499;
	shr.u32 	%r1502, %r1498, %r1501;
	add.s32 	%r1503, %r1500, %r1445;
	add.s32 	%r1504, %r1503, %r1502;
	shf.l.wrap.b32 	%r1505, %r1444, %r1444, 10;
	add.s32 	%r1506, %r1493, %r1427;
	ld.const.u32 	%r1507, [_ZN34_INTERNAL_6748b269_4_k_cu_182acbb98collider3gpu2RRE+184];
	mul.wide.s32 	%rd199, %r1507, 4;
	add.s64 	%rd200, %rd6, %rd199;
	ld.local.u32 	%r1508, [%rd200];
	add.s32 	%r1509, %r1506, %r1508;
	add.s32 	%r1510, %r1509, %r1065;
	ld.const.u32 	%r1511, [_ZN34_INTERNAL_6748b269_4_k_cu_182acbb98collider3gpu2SRE+184];
	shl.b32 	%r1512, %r1510, %r1511;
	sub.s32 	%r1513, 32, %r1511;
	shr.u32 	%r1514, %r1510, %r1513;
	add.s32 	%r1515, %r1512, %r1457;
	add.s32 	%r1516, %r1515, %r1514;
	shf.l.wrap.b32 	%r1517, %r1456, %r1456, 10;
	not.b32 	%r1518, %r1474;
	or.b32  	%r1519, %r1504, %r1518;
	xor.b32  	%r1520, %r1519, %r1505;
	not.b32 	%r1521, %r1486;
	or.b32  	%r1522, %r1516, %r1521;
	xor.b32  	%r1523, %r1522, %r1517;
	add.s32 	%r1524, %r1520, %r1445;
	ld.const.u32 	%r1525, [_ZN34_INTERNAL_6748b269_4_k_cu_182acbb98collider3gpu2RLE+188];
	mul.wide.s32 	%rd201, %r1525, 4;
	add.s64 	%rd202, %rd6, %rd201;
	ld.local.u32 	%r1526, [%rd202];
	add.s32 	%r1527, %r1524, %r1526;
	add.s32 	%r1528, %r1527, %r1066;
	ld.const.u32 	%r1529, [_ZN34_INTERNAL_6748b269_4_k_cu_182acbb98collider3gpu2SLE+188];
	shl.b32 	%r1530, %r1528, %r1529;
	sub.s32 	%r1531, 32, %r1529;
	shr.u32 	%r1532, %r1528, %r1531;
	add.s32 	%r1533, %r1530, %r1475;
	add.s32 	%r1534, %r1533, %r1532;
	add.s32 	%r1535, %r1523, %r1457;
	ld.const.u32 	%r1536, [_ZN34_INTERNAL_6748b269_4_k_cu_182acbb98collider3gpu2RRE+188];
	mul.wide.s32 	%rd203, %r1536, 4;
	add.s64 	%rd204, %rd6, %rd203;
	ld.local.u32 	%r1537, [%rd204];
	add.s32 	%r1538, %r1535, %r1537;
	add.s32 	%r1539, %r1538, %r1065;
	ld.const.u32 	%r1540, [_ZN34_INTERNAL_6748b269_4_k_cu_182acbb98collider3gpu2SRE+188];
	shl.b32 	%r1541, %r1539, %r1540;
	sub.s32 	%r1542, 32, %r1540;
	shr.u32 	%r1543, %r1539, %r1542;
	add.s32 	%r1544, %r1541, %r1487;
	add.s32 	%r1545, %r1544, %r1543;
	ld.const.u32 	%r1546, [_ZN34_INTERNAL_6748b269_4_k_cu_182acbb98collider3gpu2KRE+12];
	ld.const.u32 	%r1547, [_ZN34_INTERNAL_6748b269_4_k_cu_182acbb98collider3gpu2KLE+12];
	shf.l.wrap.b32 	%r1548, %r1486, %r1486, 10;
	shf.l.wrap.b32 	%r1549, %r1474, %r1474, 10;
	and.b32  	%r1550, %r1534, %r1549;
	not.b32 	%r1551, %r1549;
	and.b32  	%r1552, %r1504, %r1551;
	or.b32  	%r1553, %r1550, %r1552;
	and.b32  	%r1554, %r1545, %r1516;
	not.b32 	%r1555, %r1545;
	and.b32  	%r1556, %r1548, %r1555;
	or.b32  	%r1557, %r1554, %r1556;
	add.s32 	%r1558, %r1553, %r1475;
	ld.const.u32 	%r1559, [_ZN34_INTERNAL_6748b269_4_k_cu_182acbb98collider3gpu2RLE+192];
	mul.wide.s32 	%rd205, %r1559, 4;
	add.s64 	%rd206, %rd6, %rd205;
	ld.local.u32 	%r1560, [%rd206];
	add.s32 	%r1561, %r1558, %r1560;
	add.s32 	%r1562, %r1561, %r1547;
	ld.const.u32 	%r1563, [_ZN34_INTERNAL_6748b269_4_k_cu_182acbb98collider3gpu2SLE+192];
	shl.b32 	%r1564, %r1562, %r1563;
	sub.s32 	%r1565, 32, %r1563;
	shr.u32 	%r1566, %r1562, %r1565;
	add.s32 	%r1567, %r1564, %r1505;
	add.s32 	%r1568, %r1567, %r1566;
	shf.l.wrap.b32 	%r1569, %r1504, %r1504, 10;
	add.s32 	%r1570, %r1557, %r1487;
	ld.const.u32 	%r1571, [_ZN34_INTERNAL_6748b269_4_k_cu_182acbb98collider3gpu2RRE+192];
	mul.wide.s32 	%rd207, %r1571, 4;
	add.s64 	%rd208, %rd6, %rd207;
	ld.local.u32 	%r1572, [%rd208];
	add.s32 	%r1573, %r1570, %r1572;
	add.s32 	%r1574, %r1573, %r1546;
	ld.const.u32 	%r1575, [_ZN34_INTERNAL_6748b269_4_k_cu_182acbb98collider3gpu2SRE+192];
	shl.b32 	%r1576, %r1574, %r1575;
	sub.s32 	%r1577, 32, %r1575;
	shr.u32 	%r1578, %r1574, %r1577;
	add.s32 	%r1579, %r1576, %r1517;
	add.s32 	%r1580, %r1579, %r1578;
	shf.l.wrap.b32 	%r1581, %r1516, %r1516, 10;
	and.b32  	%r1582, %r1568, %r1569;
	not.b32 	%r1583, %r1569;
	and.b32  	%r1584, %r1534, %r1583;
	or.b32  	%r1585, %r1582, %r1584;
	and.b32  	%r1586, %r1580, %r1545;
	not.b32 	%r1587, %r1580;
	and.b32  	%r1588, %r1581, %r1587;
	or.b32  	%r1589, %r1586, %r1588;
	add.s32 	%r1590, %r1585, %r1505;
	ld.const.u32 	%r1591, [_ZN34_INTERNAL_6748b269_4_k_cu_182acbb98collider3gpu2RLE+196];
	mul.wide.s32 	%rd209, %r1591, 4;
	add.s64 	%rd210, %rd6, %rd209;
	ld.local.u32 	%r1592, [%rd210];
	add.s32 	%r1593, %r1590, %r1592;
	add.s32 	%r1594, %r1593, %r1547;
	ld.const.u32 	%r1595, [_ZN34_INTERNAL_6748b269_4_k_cu_182acbb98collider3gpu2SLE+196];
	shl.b32 	%r1596, %r1594, %r1595;
	sub.s32 	%r1597, 32, %r1595;
	shr.u32 	%r1598, %r1594, %r1597;
	add.s32 	%r1599, %r1596, %r1549;
	add.s32 	%r1600, %r1599, %r1598;
	shf.l.wrap.b32 	%r1601, %r1534, %r1534, 10;
	add.s32 	%r1602, %r1589, %r1517;
	ld.const.u32 	%r1603, [_ZN34_INTERNAL_6748b269_4_k_cu_182acbb98collider3gpu2RRE+196];
	mul.wide.s32 	%rd211, %r1603, 4;
	add.s64 	%rd212, %rd6, %rd211;
	ld.local.u32 	%r1604, [%rd212];
	add.s32 	%r1605, %r1602, %r1604;
	add.s32 	%r1606, %r1605, %r1546;
	ld.const.u32 	%r1607, [_ZN34_INTERNAL_6748b269_4_k_cu_182acbb98collider3gpu2SRE+196];
	shl.b32 	%r1608, %r1606, %r1607;
	sub.s32 	%r1609, 32, %r1607;
	shr.u32 	%r1610, %r1606, %r1609;
	add.s32 	%r1611, %r1608, %r1548;
	add.s32 	%r1612, %r1611, %r1610;
	shf.l.wrap.b32 	%r1613, %r1545, %r1545, 10;
	and.b32  	%r1614, %r1600, %r1601;
	not.b32 	%r1615, %r1601;
	and.b32  	%r1616, %r1568, %r1615;
	or.b32  	%r1617, %r1614, %r1616;
	and.b32  	%r1618, %r1612, %r1580;
	not.b32 	%r1619, %r1612;
	and.b32  	%r1620, %r1613, %r1619;
	or.b32  	%r1621, %r1618, %r1620;
	add.s32 	%r1622, %r1617, %r1549;
	ld.const.u32 	%r1623, [_ZN34_INTERNAL_6748b269_4_k_cu_182acbb98collider3gpu2RLE+200];
	mul.wide.s32 	%rd213, %r1623, 4;
	add.s64 	%rd214, %rd6, %rd213;
	ld.local.u32 	%r1624, [%rd214];
	add.s32 	%r1625, %r1622, %r1624;
	add.s32 	%r1626, %r1625, %r1547;
	ld.const.u32 	%r1627, [_ZN34_INTERNAL_6748b269_4_k_cu_182acbb98collider3gpu2SLE+200];
	shl.b32 	%r1628, %r1626, %r1627;
	sub.s32 	%r1629, 32, %r1627;
	shr.u32 	%r1630, %r1626, %r1629;
	add.s32 	%r1631, %r1628, %r1569;
	add.s32 	%r1632, %r1631, %r1630;
	shf.l.wrap.b32 	%r1633, %r1568, %r1568, 10;
	add.s32 	%r1634, %r1621, %r1548;
	ld.const.u32 	%r1635, [_ZN34_INTERNAL_6748b269_4_k_cu_182acbb98collider3gpu2RRE+200];
	mul.wide.s32 	%rd215, %r1635, 4;
	add.s64 	%rd216, %rd6, %rd215;
	ld.local.u32 	%r1636, [%rd216];
	add.s32 	%r1637, %r1634, %r1636;
	add.s32 	%r1638, %r1637, %r1546;
	ld.const.u32 	%r1639, [_ZN34_INTERNAL_6748b269_4_k_cu_182acbb98collider3gpu2SRE+200];
	shl.b32 	%r1640, %r1638, %r1639;
	sub.s32 	%r1641, 32, %r1639;
	shr.u32 	%r1642, %r1638, %r1641;
	add.s32 	%r1643, %r1640, %r1581;
	add.s32 	%r1644, %r1643, %r1642;
	shf.l.wrap.b32 	%r1645, %r1580, %r1580, 10;
	and.b32  	%r1646, %r1632, %r1633;
	not.b32 	%r1647, %r1633;
	and.b32  	%r1648, %r1600, %r1647;
	or.b32  	%r1649, %r1646, %r1648;
	and.b32  	%r1650, %r1644, %r1612;
	not.b32 	%r1651, %r1644;
	and.b32  	%r1652, %r1645, %r1651;
	or.b32  	%r1653, %r1650, %r1652;
	add.s32 	%r1654, %r1649, %r1569;
	ld.const.u32 	%r1655, [_ZN34_INTERNAL_6748b269_4_k_cu_182acbb98collider3gpu2RLE+204];
	mul.wide.s32 	%rd217, %r1655, 4;
	add.s64 	%rd218, %rd6, %rd217;
	ld.local.u32 	%r1656, [%rd218];
	add.s32 	%r1657, %r1654, %r1656;
	add.s32 	%r1658, %r1657, %r1547;
	ld.const.u32 	%r1659, [_ZN34_INTERNAL_6748b269_4_k_cu_182acbb98collider3gpu2SLE+204];
	shl.b32 	%r1660, %r1658, %r1659;
	sub.s32 	%r1661, 32, %r1659;
	shr.u32 	%r1662, %r1658, %r1661;
	add.s32 	%r1663, %r1660, %r1601;
	add.s32 	%r1664, %r1663, %r1662;
	shf.l.wrap.b32 	%r1665, %r1600, %r1600, 10;
	add.s32 	%r1666, %r1653, %r1581;
	ld.const.u32 	%r1667, [_ZN34_INTERNAL_6748b269_4_k_cu_182acbb98collider3gpu2RRE+204];
	mul.wide.s32 	%rd219, %r1667, 4;
	add.s64 	%rd220, %rd6, %rd219;
	ld.local.u32 	%r1668, [%rd220];
	add.s32 	%r1669, %r1666, %r1668;
	add.s32 	%r1670, %r1669, %r1546;
	ld.const.u32 	%r1671, [_ZN34_INTERNAL_6748b269_4_k_cu_182acbb98collider3gpu2SRE+204];
	shl.b32 	%r1672, %r1670, %r1671;
	sub.s32 	%r1673, 32, %r1671;
	shr.u32 	%r1674, %r1670, %r1673;
	add.s32 	%r1675, %r1672, %r1613;
	add.s32 	%r1676, %r1675, %r1674;
	shf.l.wrap.b32 	%r1677, %r1612, %r1612, 10;
	and.b32  	%r1678, %r1664, %r1665;
	not.b32 	%r1679, %r1665;
	and.b32  	%r1680, %r1632, %r1679;
	or.b32  	%r1681, %r1678, %r1680;
	and.b32  	%r1682, %r1676, %r1644;
	not.b32 	%r1683, %r1676;
	and.b32  	%r1684, %r1677, %r1683;
	or.b32  	%r1685, %r1682, %r1684;
	add.s32 	%r1686, %r1681, %r1601;
	ld.const.u32 	%r1687, [_ZN34_INTERNAL_6748b269_4_k_cu_182acbb98collider3gpu2RLE+208];
	mul.wide.s32 	%rd221, %r1687, 4;
	add.s64 	%rd222, %rd6, %rd221;
	ld.local.u32 	%r1688, [%rd222];
	add.s32 	%r1689, %r1686, %r1688;
	add.s32 	%r1690, %r1689, %r1547;
	ld.const.u32 	%r1691, [_ZN34_INTERNAL_6748b269_4_k_cu_182acbb98collider3gpu2SLE+208];
	shl.b32 	%r1692, %r1690, %r1691;
	sub.s32 	%r1693, 32, %r1691;
	shr.u32 	%r1694, %r1690, %r1693;
	add.s32 	%r1695, %r1692, %r1633;
	add.s32 	%r1696, %r1695, %r1694;
	shf.l.wrap.b32 	%r1697, %r1632, %r1632, 10;
	add.s32 	%r1698, %r1685, %r1613;
	ld.const.u32 	%r1699, [_ZN34_INTERNAL_6748b269_4_k_cu_182acbb98collider3gpu2RRE+208];
	mul.wide.s32 	%rd223, %r1699, 4;
	add.s64 	%rd224, %rd6, %rd223;
	ld.local.u32 	%r1700, [%rd224];
	add.s32 	%r1701, %r1698, %r1700;
	add.s32 	%r1702, %r1701, %r1546;
	ld.const.u32 	%r1703, [_ZN34_INTERNAL_6748b269_4_k_cu_182acbb98collider3gpu2SRE+208];
	shl.b32 	%r1704, %r1702, %r1703;
	sub.s32 	%r1705, 32, %r1703;
	shr.u32 	%r1706, %r1702, %r1705;
	add.s32 	%r1707, %r1704, %r1645;
	add.s32 	%r1708, %r1707, %r1706;
	shf.l.wrap.b32 	%r1709, %r1644, %r1644, 10;
	and.b32  	%r1710, %r1696, %r1697;
	not.b32 	%r1711, %r1697;
	and.b32  	%r1712, %r1664, %r1711;
	or.b32  	%r1713, %r1710, %r1712;
	and.b32  	%r1714, %r1708, %r1676;
	not.b32 	%r1715, %r1708;
	and.b32  	%r1716, %r1709, %r1715;
	or.b32  	%r1717, %r1714, %r1716;
	add.s32 	%r1718, %r1713, %r1633;
	ld.const.u32 	%r1719, [_ZN34_INTERNAL_6748b269_4_k_cu_182acbb98collider3gpu2RLE+212];
	mul.wide.s32 	%rd225, %r1719, 4;
	add.s64 	%rd226, %rd6, %rd225;
	ld.local.u32 	%r1720, [%rd226];
	add.s32 	%r1721, %r1718, %r1720;
	add.s32 	%r1722, %r1721, %r1547;
	ld.const.u32 	%r1723, [_ZN34_INTERNAL_6748b269_4_k_cu_182acbb98collider3gpu2SLE+212];
	shl.b32 	%r1724, %r1722, %r1723;
	sub.s32 	%r1725, 32, %r1723;
	shr.u32 	%r1726, %r1722, %r1725;
	add.s32 	%r1727, %r1724, %r1665;
	add.s32 	%r1728, %r1727, %r1726;
	shf.l.wrap.b32 	%r1729, %r1664, %r1664, 10;
	add.s32 	%r1730, %r1717, %r1645;
	ld.const.u32 	%r1731, [_ZN34_INTERNAL_6748b269_4_k_cu_182acbb98collider3gpu2RRE+212];
	mul.wide.s32 	%rd227, %r1731, 4;
	add.s64 	%rd228, %rd6, %rd227;
	ld.local.u32 	%r1732, [%rd228];
	add.s32 	%r1733, %r1730, %r1732;
	add.s32 	%r1734, %r1733, %r1546;
	ld.const.u32 	%r1735, [_ZN34_INTERNAL_6748b269_4_k_cu_182acbb98collider3gpu2SRE+212];
	shl.b32 	%r1736, %r1734, %r1735;
	sub.s32 	%r1737, 32, %r1735;
	shr.u32 	%r1738, %r1734, %r1737;
	add.s32 	%r1739, %r1736, %r1677;
	add.s32 	%r1740, %r1739, %r1738;
	shf.l.wrap.b32 	%r1741, %r1676, %r1676, 10;
	and.b32  	%r1742, %r1728, %r1729;
	not.b32 	%r1743, %r1729;
	and.b32  	%r1744, %r1696, %r1743;
	or.b32  	%r1745, %r1742, %r1744;
	and.b32  	%r1746, %r1740, %r1708;
	not.b32 	%r1747, %r1740;
	and.b32  	%r1748, %r1741, %r1747;
	or.b32  	%r1749, %r1746, %r1748;
	add.s32 	%r1750, %r1745, %r1665;
	ld.const.u32 	%r1751, [_ZN34_INTERNAL_6748b269_4_k_cu_182acbb98collider3gpu2RLE+216];
	mul.wide.s32 	%rd229, %r1751, 4;
	add.s64 	%rd230, %rd6, %rd229;
	ld.local.u32 	%r1752, [%rd230];
	add.s32 	%r1753, %r1750, %r1752;
	add.s32 	%r1754, %r1753, %r1547;
	ld.const.u32 	%r1755, [_ZN34_INTERNAL_6748b269_4_k_cu_182acbb98collider3gpu2SLE+216];
	shl.b32 	%r1756, %r1754, %r1755;
	sub.s32 	%r1757, 32, %r1755;
	shr.u32 	%r1758, %r1754, %r1757;
	add.s32 	%r1759, %r1756, %r1697;
	add.s32 	%r1760, %r1759, %r1758;
	shf.l.wrap.b32 	%r1761, %r1696, %r1696, 10;
	add.s32 	%r1762, %r1749, %r1677;
	ld.const.u32 	%r1763, [_ZN34_INTERNAL_6748b269_4_k_cu_182acbb98collider3gpu2RRE+216];
	mul.wide.s32 	%rd231, %r1763, 4;
	add.s64 	%rd232, %rd6, %rd231;
	ld.local.u32 	%r1764, [%rd232];
	add.s32 	%r1765, %r1762, %r1764;
	add.s32 	%r1766, %r1765, %r1546;
	ld.const.u32 	%r1767, [_ZN34_INTERNAL_6748b269_4_k_cu_182acbb98collider3gpu2SRE+216];
	shl.b32 	%r1768, %r1766, %r1767;
	sub.s32 	%r1769, 32, %r1767;
	shr.u32 	%r1770, %r1766, %r1769;
	add.s32 	%r1771, %r1768, %r1709;
	add.s32 	%r1772, %r1771, %r1770;
	shf.l.wrap.b32 	%r1773, %r1708, %r1708, 10;
	and.b32  	%r1774, %r1760, %r1761;
	not.b32 	%r1775, %r1761;
	and.b32  	%r1776, %r1728, %r1775;
	or.b32  	%r1777, %r1774, %r1776;
	and.b32  	%r1778, %r1772, %r1740;
	not.b32 	%r1779, %r1772;
	and.b32  	%r1780, %r1773, %r1779;
	or.b32  	%r1781, %r1778, %r1780;
	add.s32 	%r1782, %r1777, %r1697;
	ld.const.u32 	%r1783, [_ZN34_INTERNAL_6748b269_4_k_cu_182acbb98collider3gpu2RLE+220];
	mul.wide.s32 	%rd233, %r1783, 4;
	add.s64 	%rd234, %rd6, %rd233;
	ld.local.u32 	%r1784, [%rd234];
	add.s32 	%r1785, %r1782, %r1784;
	add.s32 	%r1786, %r1785, %r1547;
	ld.const.u32 	%r1787, [_ZN34_INTERNAL_6748b269_4_k_cu_182acbb98collider3gpu2SLE+220];
	shl.b32 	%r1788, %r1786, %r1787;
	sub.s32 	%r1789, 32, %r1787;
	shr.u32 	%r1790, %r1786, %r1789;
	add.s32 	%r1791, %r1788, %r1729;
	add.s32 	%r1792, %r1791, %r1790;
	shf.l.wrap.b32 	%r1793, %r1728, %r1728, 10;
	add.s32 	%r1794, %r1781, %r1709;
	ld.const.u32 	%r1795, [_ZN34_INTERNAL_6748b269_4_k_cu_182acbb98collider3gpu2RRE+220];
	mul.wide.s32 	%rd235, %r1795, 4;
	add.s64 	%rd236, %rd6, %rd235;
	ld.local.u32 	%r1796, [%rd236];
	add.s32 	%r1797, %r1794, %r1796;
	add.s32 	%r1798, %r1797, %r1546;
	ld.const.u32 	%r1799, [_ZN34_INTERNAL_6748b269_4_k_cu_182acbb98collider3gpu2SRE+220];
	shl.b32 	%r1800, %r1798, %r1799;
	sub.s32 	%r1801, 32, %r1799;
	shr.u32 	%r1802, %r1798, %r1801;
	add.s32 	%r1803, %r1800, %r1741;
	add.s32 	%r1804, %r1803, %r1802;
	shf.l.wrap.b32 	%r1805, %r1740, %r1740, 10;
	and.b32  	%r1806, %r1792, %r1793;
	not.b32 	%r1807, %r1793;
	and.b32  	%r1808, %r1760, %r1807;
	or.b32  	%r1809, %r1806, %r1808;
	and.b32  	%r1810, %r1804, %r1772;
	not.b32 	%r1811, %r1804;
	and.b32  	%r1812, %r1805, %r1811;
	or.b32  	%r1813, %r1810, %r1812;
	add.s32 	%r1814, %r1809, %r1729;
	ld.const.u32 	%r1815, [_ZN34_INTERNAL_6748b269_4_k_cu_182acbb98collider3gpu2RLE+224];
	mul.wide.s32 	%rd237, %r1815, 4;
	add.s64 	%rd238, %rd6, %rd237;
	ld.local.u32 	%r1816, [%rd238];
	add.s32 	%r1817, %r1814, %r1816;
	add.s32 	%r1818, %r1817, %r1547;
	ld.const.u32 	%r1819, [_ZN34_INTERNAL_6748b269_4_k_cu_182acbb98collider3gpu2SLE+224];
	shl.b32 	%r1820, %r1818, %r1819;
	sub.s32 	%r1821, 32, %r1819;
	shr.u32 	%r1822, %r1818, %r1821;
	add.s32 	%r1823, %r1820, %r1761;
	add.s32 	%r1824, %r1823, %r1822;
	shf.l.wrap.b32 	%r1825, %r1760, %r1760, 10;
	add.s32 	%r1826, %r1813, %r1741;
	ld.const.u32 	%r1827, [_ZN34_INTERNAL_6748b269_4_k_cu_182acbb98collider3gpu2RRE+224];
	mul.wide.s32 	%rd239, %r1827, 4;
	add.s64 	%rd240, %rd6, %rd239;
	ld.local.u32 	%r1828, [%rd240];
	add.s32 	%r1829, %r1826, %r1828;
	add.s32 	%r1830, %r1829, %r1546;
	ld.const.u32 	%r1831, [_ZN34_INTERNAL_6748b269_4_k_cu_182acbb98collider3gpu2SRE+224];
	shl.b32 	%r1832, %r1830, %r1831;
	sub.s32 	%r1833, 32, %r1831;
	shr.u32 	%r1834, %r1830, %r1833;
	add.s32 	%r1835, %r1832, %r1773;
	add.s32 	%r1836, %r1835, %r1834;
	shf.l.wrap.b32 	%r1837, %r1772, %r1772, 10;
	and.b32  	%r1838, %r1824, %r1825;
	not.b32 	%r1839, %r1825;
	and.b32  	%r1840, %r1792, %r1839;
	or.b32  	%r1841, %r1838, %r1840;
	and.b32  	%r1842, %r1836, %r1804;
	not.b32 	%r1843, %r1836;
	and.b32  	%r1844, %r1837, %r1843;
	or.b32  	%r1845, %r1842, %r1844;
	add.s32 	%r1846, %r1841, %r1761;
	ld.const.u32 	%r1847, [_ZN34_INTERNAL_6748b269_4_k_cu_182acbb98collider3gpu2RLE+228];
	mul.wide.s32 	%rd241, %r1847, 4;
	add.s64 	%rd242, %rd6, %rd241;
	ld.local.u32 	%r1848, [%rd242];
	add.s32 	%r1849, %r1846, %r1848;
	add.s32 	%r1850, %r1849, %r1547;
	ld.const.u32 	%r1851, [_ZN34_INTERNAL_6748b269_4_k_cu_182acbb98collider3gpu2SLE+228];
	shl.b32 	%r1852, %r1850, %r1851;
	sub.s32 	%r1853, 32, %r1851;
	shr.u32 	%r1854, %r1850, %r1853;
	add.s32 	%r1855, %r1852, %r1793;
	add.s32 	%r1856, %r1855, %r1854;
	shf.l.wrap.b32 	%r1857, %r1792, %r1792, 10;
	add.s32 	%r1858, %r1845, %r1773;
	ld.const.u32 	%r1859, [_ZN34_INTERNAL_6748b269_4_k_cu_182acbb98collider3gpu2RRE+228];
	mul.wide.s32 	%rd243, %r1859, 4;
	add.s64 	%rd244, %rd6, %rd243;
	ld.local.u32 	%r1860, [%rd244];
	add.s32 	%r1861, %r1858, %r1860;
	add.s32 	%r1862, %r1861, %r1546;
	ld.const.u32 	%r1863, [_ZN34_INTERNAL_6748b269_4_k_cu_182acbb98collider3gpu2SRE+228];
	shl.b32 	%r1864, %r1862, %r1863;
	sub.s32 	%r1865, 32, %r1863;
	shr.u32 	%r1866, %r1862, %r1865;
	add.s32 	%r1867, %r1864, %r1805;
	add.s32 	%r1868, %r1867, %r1866;
	shf.l.wrap.b32 	%r1869, %r1804, %r1804, 10;
	and.b32  	%r1870, %r1856, %r1857;
	not.b32 	%r1871, %r1857;
	and.b32  	%r1872, %r1824, %r1871;
	or.b32  	%r1873, %r1870, %r1872;
	and.b32  	%r1874, %r1868, %r1836;
	not.b32 	%r1875, %r1868;
	and.b32  	%r1876, %r1869, %r1875;
	or.b32  	%r1877, %r1874, %r1876;
	add.s32 	%r1878, %r1873, %r1793;
	ld.const.u32 	%r1879, [_ZN34_INTERNAL_6748b269_4_k_cu_182acbb98collider3gpu2RLE+232];
	mul.wide.s32 	%rd245, %r1879, 4;
	add.s64 	%rd246, %rd6, %rd245;
	ld.local.u32 	%r1880, [%rd246];
	add.s32 	%r1881, %r1878, %r1880;
	add.s32 	%r1882, %r1881, %r1547;
	ld.const.u32 	%r1883, [_ZN34_INTERNAL_6748b269_4_k_cu_182acbb98collider3gpu2SLE+232];
	shl.b32 	%r1884, %r1882, %r1883;
	sub.s32 	%r1885, 32, %r1883;
	shr.u32 	%r1886, %r1882, %r1885;
	add.s32 	%r1887, %r1884, %r1825;
	add.s32 	%r1888, %r1887, %r1886;
	shf.l.wrap.b32 	%r1889, %r1824, %r1824, 10;
	add.s32 	%r1890, %r1877, %r1805;
	ld.const.u32 	%r1891, [_ZN34_INTERNAL_6748b269_4_k_cu_182acbb98collider3gpu2RRE+232];
	mul.wide.s32 	%rd247, %r1891, 4;
	add.s64 	%rd248, %rd6, %rd247;
	ld.local.u32 	%r1892, [%rd248];
	add.s32 	%r1893, %r1890, %r1892;
	add.s32 	%r1894, %r1893, %r1546;
	ld.const.u32 	%r1895, [_ZN34_INTERNAL_6748b269_4_k_cu_182acbb98collider3gpu2SRE+232];
	shl.b32 	%r1896, %r1894, %r1895;
	sub.s32 	%r1897, 32, %r1895;
	shr.u32 	%r1898, %r1894, %r1897;
	add.s32 	%r1899, %r1896, %r1837;
	add.s32 	%r1900, %r1899, %r1898;
	shf.l.wrap.b32 	%r1901, %r1836, %r1836, 10;
	and.b32  	%r1902, %r1888, %r1889;
	not.b32 	%r1903, %r1889;
	and.b32  	%r1904, %r1856, %r1903;
	or.b32  	%r1905, %r1902, %r1904;
	and.b32  	%r1906, %r1900, %r1868;
	not.b32 	%r1907, %r1900;
	and.b32  	%r1908, %r1901, %r1907;
	or.b32  	%r1909, %r1906, %r1908;
	add.s32 	%r1910, %r1905, %r1825;
	ld.const.u32 	%r1911, [_ZN34_INTERNAL_6748b269_4_k_cu_182acbb98collider3gpu2RLE+236];
	mul.wide.s32 	%rd249, %r1911, 4;
	add.s64 	%rd250, %rd6, %rd249;
	ld.local.u32 	%r1912, [%rd250];
	add.s32 	%r1913, %r1910, %r1912;
	add.s32 	%r1914, %r1913, %r1547;
	ld.const.u32 	%r1915, [_ZN34_INTERNAL_6748b269_4_k_cu_182acbb98collider3gpu2SLE+236];
	shl.b32 	%r1916, %r1914, %r1915;
	sub.s32 	%r1917, 32, %r1915;
	shr.u32 	%r1918, %r1914, %r1917;
	add.s32 	%r1919, %r1916, %r1857;
	add.s32 	%r1920, %r1919, %r1918;
	shf.l.wrap.b32 	%r1921, %r1856, %r1856, 10;
	add.s32 	%r1922, %r1909, %r1837;
	ld.const.u32 	%r1923, [_ZN34_INTERNAL_6748b269_4_k_cu_182acbb98collider3gpu2RRE+236];
	mul.wide.s32 	%rd251, %r1923, 4;
	add.s64 	%rd252, %rd6, %rd251;
	ld.local.u32 	%r1924, [%rd252];
	add.s32 	%r1925, %r1922, %r1924;
	add.s32 	%r1926, %r1925, %r1546;
	ld.const.u32 	%r1927, [_ZN34_INTERNAL_6748b269_4_k_cu_182acbb98collider3gpu2SRE+236];
	shl.b32 	%r1928, %r1926, %r1927;
	sub.s32 	%r1929, 32, %r1927;
	shr.u32 	%r1930, %r1926, %r1929;
	add.s32 	%r1931, %r1928, %r1869;
	add.s32 	%r1932, %r1931, %r1930;
	shf.l.wrap.b32 	%r1933, %r1868, %r1868, 10;
	and.b32  	%r1934, %r1920, %r1921;
	not.b32 	%r1935, %r1921;
	and.b32  	%r1936, %r1888, %r1935;
	or.b32  	%r1937, %r1934, %r1936;
	and.b32  	%r1938, %r1932, %r1900;
	not.b32 	%r1939, %r1932;
	and.b32  	%r1940, %r1933, %r1939;
	or.b32  	%r1941, %r1938, %r1940;
	add.s32 	%r1942, %r1937, %r1857;
	ld.const.u32 	%r1943, [_ZN34_INTERNAL_6748b269_4_k_cu_182acbb98collider3gpu2RLE+240];
	mul.wide.s32 	%rd253, %r1943, 4;
	add.s64 	%rd254, %rd6, %rd253;
	ld.local.u32 	%r1944, [%rd254];
	add.s32 	%r1945, %r1942, %r1944;
	add.s32 	%r1946, %r1945, %r1547;
	ld.const.u32 	%r1947, [_ZN34_INTERNAL_6748b269_4_k_cu_182acbb98collider3gpu2SLE+240];
	shl.b32 	%r1948, %r1946, %r1947;
	sub.s32 	%r1949, 32, %r1947;
	shr.u32 	%r1950, %r1946, %r1949;
	add.s32 	%r1951, %r1948, %r1889;
	add.s32 	%r1952, %r1951, %r1950;
	shf.l.wrap.b32 	%r1953, %r1888, %r1888, 10;
	add.s32 	%r1954, %r1941, %r1869;
	ld.const.u32 	%r1955, [_ZN34_INTERNAL_6748b269_4_k_cu_182acbb98collider3gpu2RRE+240];
	mul.wide.s32 	%rd255, %r1955, 4;
	add.s64 	%rd256, %rd6, %rd255;
	ld.local.u32 	%r1956, [%rd256];
	add.s32 	%r1957, %r1954, %r1956;
	add.s32 	%r1958, %r1957, %r1546;
	ld.const.u32 	%r1959, [_ZN34_INTERNAL_6748b269_4_k_cu_182acbb98collider3gpu2SRE+240];
	shl.b32 	%r1960, %r1958, %r1959;
	sub.s32 	%r1961, 32, %r1959;
	shr.u32 	%r1962, %r1958, %r1961;
	add.s32 	%r1963, %r1960, %r1901;
	add.s32 	%r1964, %r1963, %r1962;
	shf.l.wrap.b32 	%r1965, %r1900, %r1900, 10;
	and.b32  	%r1966, %r1952, %r1953;
	not.b32 	%r1967, %r1953;
	and.b32  	%r1968, %r1920, %r1967;
	or.b32  	%r1969, %r1966, %r1968;
	and.b32  	%r1970, %r1964, %r1932;
	not.b32 	%r1971, %r1964;
	and.b32  	%r1972, %r1965, %r1971;
	or.b32  	%r1973, %r1970, %r1972;
	add.s32 	%r1974, %r1969, %r1889;
	ld.const.u32 	%r1975, [_ZN34_INTERNAL_6748b269_4_k_cu_182acbb98collider3gpu2RLE+244];
	mul.wide.s32 	%rd257, %r1975, 4;
	add.s64 	%rd258, %rd6, %rd257;
	ld.local.u32 	%r1976, [%rd258];
	add.s32 	%r1977, %r1974, %r1976;
	add.s32 	%r1978, %r1977, %r1547;
	ld.const.u32 	%r1979, [_ZN34_INTERNAL_6748b269_4_k_cu_182acbb98collider3gpu2SLE+244];
	shl.b32 	%r1980, %r1978, %r1979;
	sub.s32 	%r1981, 32, %r1979;
	shr.u32 	%r1982, %r1978, %r1981;
	add.s32 	%r1983, %r1980, %r1921;
	add.s32 	%r1984, %r1983, %r1982;
	shf.l.wrap.b32 	%r1985, %r1920, %r1920, 10;
	add.s32 	%r1986, %r1973, %r1901;
	ld.const.u32 	%r1987, [_ZN34_INTERNAL_6748b269_4_k_cu_182acbb98collider3gpu2RRE+244];
	mul.wide.s32 	%rd259, %r1987, 4;
	add.s64 	%rd260, %rd6, %rd259;
	ld.local.u32 	%r1988, [%rd260];
	add.s32 	%r1989, %r1986, %r1988;
	add.s32 	%r1990, %r1989, %r1546;
	ld.const.u32 	%r1991, [_ZN34_INTERNAL_6748b269_4_k_cu_182acbb98collider3gpu2SRE+244];
	shl.b32 	%r1992, %r1990, %r1991;
	sub.s32 	%r1993, 32, %r1991;
	shr.u32 	%r1994, %r1990, %r1993;
	add.s32 	%r1995, %r1992, %r1933;
	add.s32 	%r1996, %r1995, %r1994;
	shf.l.wrap.b32 	%r1997, %r1932, %r1932, 10;
	and.b32  	%r1998, %r1984, %r1985;
	not.b32 	%r1999, %r1985;
	and.b32  	%r2000, %r1952, %r1999;
	or.b32  	%r2001, %r1998, %r2000;
	and.b32  	%r2002, %r1996, %r1964;
	not.b32 	%r2003, %r1996;
	and.b32  	%r2004, %r1997, %r2003;
	or.b32  	%r2005, %r2002, %r2004;
	add.s32 	%r2006, %r2001, %r1921;
	ld.const.u32 	%r2007, [_ZN34_INTERNAL_6748b269_4_k_cu_182acbb98collider3gpu2RLE+248];
	mul.wide.s32 	%rd261, %r2007, 4;
	add.s64 	%rd262, %rd6, %rd261;
	ld.local.u32 	%r2008, [%rd262];
	add.s32 	%r2009, %r2006, %r2008;
	add.s32 	%r2010, %r2009, %r1547;
	ld.const.u32 	%r2011, [_ZN34_INTERNAL_6748b269_4_k_cu_182acbb98collider3gpu2SLE+248];
	shl.b32 	%r2012, %r2010, %r2011;
	sub.s32 	%r2013, 32, %r2011;
	shr.u32 	%r2014, %r2010, %r2013;
	add.s32 	%r2015, %r2012, %r1953;
	add.s32 	%r2016, %r2015, %r2014;
	shf.l.wrap.b32 	%r2017, %r1952, %r1952, 10;
	add.s32 	%r2018, %r2005, %r1933;
	ld.const.u32 	%r2019, [_ZN34_INTERNAL_6748b269_4_k_cu_182acbb98collider3gpu2RRE+248];
	mul.wide.s32 	%rd263, %r2019, 4;
	add.s64 	%rd264, %rd6, %rd263;
	ld.local.u32 	%r2020, [%rd264];
	add.s32 	%r2021, %r2018, %r2020;
	add.s32 	%r2022, %r2021, %r1546;
	ld.const.u32 	%r2023, [_ZN34_INTERNAL_6748b269_4_k_cu_182acbb98collider3gpu2SRE+248];
	shl.b32 	%r2024, %r2022, %r2023;
	sub.s32 	%r2025, 32, %r2023;
	shr.u32 	%r2026, %r2022, %r2025;
	add.s32 	%r2027, %r2024, %r1965;
	add.s32 	%r2028, %r2027, %r2026;
	shf.l.wrap.b32 	%r2029, %r1964, %r1964, 10;
	and.b32  	%r2030, %r2016, %r2017;
	not.b32 	%r2031, %r2017;
	and.b32  	%r2032, %r1984, %r2031;
	or.b32  	%r2033, %r2030, %r2032;
	and.b32  	%r2034, %r2028, %r1996;
	not.b32 	%r2035, %r2028;
	and.b32  	%r2036, %r2029, %r2035;
	or.b32  	%r2037, %r2034, %r2036;
	add.s32 	%r2038, %r2033, %r1953;
	ld.const.u32 	%r2039, [_ZN34_INTERNAL_6748b269_4_k_cu_182acbb98collider3gpu2RLE+252];
	mul.wide.s32 	%rd265, %r2039, 4;
	add.s64 	%rd266, %rd6, %rd265;
	ld.local.u32 	%r2040, [%rd266];
	add.s32 	%r2041, %r2038, %r2040;
	add.s32 	%r2042, %r2041, %r1547;
	ld.const.u32 	%r2043, [_ZN34_INTERNAL_6748b269_4_k_cu_182acbb98collider3gpu2SLE+252];
	shl.b32 	%r2044, %r2042, %r2043;
	sub.s32 	%r2045, 32, %r2043;
	shr.u32 	%r2046, %r2042, %r2045;
	add.s32 	%r2047, %r2044, %r1985;
	add.s32 	%r2048, %r2047, %r2046;
	add.s32 	%r2049, %r2037, %r1965;
	ld.const.u32 	%r2050, [_ZN34_INTERNAL_6748b269_4_k_cu_182acbb98collider3gpu2RRE+252];
	mul.wide.s32 	%rd267, %r2050, 4;
	add.s64 	%rd268, %rd6, %rd267;
	ld.local.u32 	%r2051, [%rd268];
	add.s32 	%r2052, %r2049, %r2051;
	add.s32 	%r2053, %r2052, %r1546;
	ld.const.u32 	%r2054, [_ZN34_INTERNAL_6748b269_4_k_cu_182acbb98collider3gpu2SRE+252];
	shl.b32 	%r2055, %r2053, %r2054;
	sub.s32 	%r2056, 32, %r2054;
	shr.u32 	%r2057, %r2053, %r2056;
	add.s32 	%r2058, %r2055, %r1997;
	add.s32 	%r2059, %r2058, %r2057;
	ld.const.u32 	%r2060, [_ZN34_INTERNAL_6748b269_4_k_cu_182acbb98collider3gpu2KRE+16];
	ld.const.u32 	%r2061, [_ZN34_INTERNAL_6748b269_4_k_cu_182acbb98collider3gpu2KLE+16];
	shf.l.wrap.b32 	%r2062, %r1996, %r1996, 10;
	shf.l.wrap.b32 	%r2063, %r1984, %r1984, 10;
	not.b32 	%r2064, %r2063;
	or.b32  	%r2065, %r2016, %r2064;
	xor.b32  	%r2066, %r2048, %r2065;
	xor.b32  	%r2067, %r2028, %r2062;
	xor.b32  	%r2068, %r2067, %r2059;
	add.s32 	%r2069, %r1985, %r2066;
	ld.const.u32 	%r2070, [_ZN34_INTERNAL_6748b269_4_k_cu_182acbb98collider3gpu2RLE+256];
	mul.wide.s32 	%rd269, %r2070, 4;
	add.s64 	%rd270, %rd6, %rd269;
	ld.local.u32 	%r2071, [%rd270];
	add.s32 	%r2072, %r2069, %r2071;
	add.s32 	%r2073, %r2072, %r2061;
	ld.const.u32 	%r2074, [_ZN34_INTERNAL_6748b269_4_k_cu_182acbb98collider3gpu2SLE+256];
	shl.b32 	%r2075, %r2073, %r2074;
	sub.s32 	%r2076, 32, %r2074;
	shr.u32 	%r2077, %r2073, %r2076;
	add.s32 	%r2078, %r2075, %r2017;
	add.s32 	%r2079, %r2078, %r2077;
	shf.l.wrap.b32 	%r2080, %r2016, %r2016, 10;
	add.s32 	%r2081, %r2068, %r1997;
	ld.const.u32 	%r2082, [_ZN34_INTERNAL_6748b269_4_k_cu_182acbb98collider3gpu2RRE+256];
	mul.wide.s32 	%rd271, %r2082, 4;
	add.s64 	%rd272, %rd6, %rd271;
	ld.local.u32 	%r2083, [%rd272];
	add.s32 	%r2084, %r2081, %r2083;
	add.s32 	%r2085, %r2084, %r2060;
	ld.const.u32 	%r2086, [_ZN34_INTERNAL_6748b269_4_k_cu_182acbb98collider3gpu2SRE+256];
	shl.b32 	%r2087, %r2085, %r2086;
	sub.s32 	%r2088, 32, %r2086;
	shr.u32 	%r2089, %r2085, %r2088;
	add.s32 	%r2090, %r2087, %r2029;
	add.s32 	%r2091, %r2090, %r2089;
	shf.l.wrap.b32 	%r2092, %r2028, %r2028, 10;
	not.b32 	%r2093, %r2080;
	or.b32  	%r2094, %r2048, %r2093;
	xor.b32  	%r2095, %r2079, %r2094;
	xor.b32  	%r2096, %r2059, %r2092;
	xor.b32  	%r2097, %r2096, %r2091;
	add.s32 	%r2098, %r2017, %r2095;
	ld.const.u32 	%r2099, [_ZN34_INTERNAL_6748b269_4_k_cu_182acbb98collider3gpu2RLE+260];
	mul.wide.s32 	%rd273, %r2099, 4;
	add.s64 	%rd274, %rd6, %rd273;
	ld.local.u32 	%r2100, [%rd274];
	add.s32 	%r2101, %r2098, %r2100;
	add.s32 	%r2102, %r2101, %r2061;
	ld.const.u32 	%r2103, [_ZN34_INTERNAL_6748b269_4_k_cu_182acbb98collider3gpu2SLE+260];
	shl.b32 	%r2104, %r2102, %r2103;
	sub.s32 	%r2105, 32, %r2103;
	shr.u32 	%r2106, %r2102, %r2105;
	add.s32 	%r2107, %r2104, %r2063;
	add.s32 	%r2108, %r2107, %r2106;
	shf.l.wrap.b32 	%r2109, %r2048, %r2048, 10;
	add.s32 	%r2110, %r2097, %r2029;
	ld.const.u32 	%r2111, [_ZN34_INTERNAL_6748b269_4_k_cu_182acbb98collider3gpu2RRE+260];
	mul.wide.s32 	%rd275, %r2111, 4;
	add.s64 	%rd276, %rd6, %rd275;
	ld.local.u32 	%r2112, [%rd276];
	add.s32 	%r2113, %r2110, %r2112;
	add.s32 	%r2114, %r2113, %r2060;
	ld.const.u32 	%r2115, [_ZN34_INTERNAL_6748b269_4_k_cu_182acbb98collider3gpu2SRE+260];
	shl.b32 	%r2116, %r2114, %r2115;
	sub.s32 	%r2117, 32, %r2115;
	shr.u32 	%r2118, %r2114, %r2117;
	add.s32 	%r2119, %r2116, %r2062;
	add.s32 	%r2120, %r2119, %r2118;
	shf.l.wrap.b32 	%r2121, %r2059, %r2059, 10;
	not.b32 	%r2122, %r2109;
	or.b32  	%r2123, %r2079, %r2122;
	xor.b32  	%r2124, %r2108, %r2123;
	xor.b32  	%r2125, %r2091, %r2121;
	xor.b32  	%r2126, %r2125, %r2120;
	add.s32 	%r2127, %r2063, %r2124;
	ld.const.u32 	%r2128, [_ZN34_INTERNAL_6748b269_4_k_cu_182acbb98collider3gpu2RLE+264];
	mul.wide.s32 	%rd277, %r2128, 4;
	add.s64 	%rd278, %rd6, %rd277;
	ld.local.u32 	%r2129, [%rd278];
	add.s32 	%r2130, %r2127, %r2129;
	add.s32 	%r2131, %r2130, %r2061;
	ld.const.u32 	%r2132, [_ZN34_INTERNAL_6748b269_4_k_cu_182acbb98collider3gpu2SLE+264];
	shl.b32 	%r2133, %r2131, %r2132;
	sub.s32 	%r2134, 32, %r2132;
	shr.u32 	%r2135, %r2131, %r2134;
	add.s32 	%r2136, %r2133, %r2080;
	add.s32 	%r2137, %r2136, %r2135;
	shf.l.wrap.b32 	%r2138, %r2079, %r2079, 10;
	add.s32 	%r2139, %r2126, %r2062;
	ld.const.u32 	%r2140, [_ZN34_INTERNAL_6748b269_4_k_cu_182acbb98collider3gpu2RRE+264];
	mul.wide.s32 	%rd279, %r2140, 4;
	add.s64 	%rd280, %rd6, %rd279;
	ld.local.u32 	%r2141, [%rd280];
	add.s32 	%r2142, %r2139, %r2141;
	add.s32 	%r2143, %r2142, %r2060;
	ld.const.u32 	%r2144, [_ZN34_INTERNAL_6748b269_4_k_cu_182acbb98collider3gpu2SRE+264];
	shl.b32 	%r2145, %r2143, %r2144;
	sub.s32 	%r2146, 32, %r2144;
	shr.u32 	%r2147, %r2143, %r2146;
	add.s32 	%r2148, %r2145, %r2092;
	add.s32 	%r2149, %r2148, %r2147;
	shf.l.wrap.b32 	%r2150, %r2091, %r2091, 10;
	not.b32 	%r2151, %r2138;
	or.b32  	%r2152, %r2108, %r2151;
	xor.b32  	%r2153, %r2137, %r2152;
	xor.b32  	%r2154, %r2120, %r2150;
	xor.b32  	%r2155, %r2154, %r2149;
	add.s32 	%r2156, %r2080, %r2153;
	ld.const.u32 	%r2157, [_ZN34_INTERNAL_6748b269_4_k_cu_182acbb98collider3gpu2RLE+268];
	mul.wide.s32 	%rd281, %r2157, 4;
	add.s64 	%rd282, %rd6, %rd281;
	ld.local.u32 	%r2158, [%rd282];
	add.s32 	%r2159, %r2156, %r2158;
	add.s32 	%r2160, %r2159, %r2061;
	ld.const.u32 	%r2161, [_ZN34_INTERNAL_6748b269_4_k_cu_182acbb98collider3gpu2SLE+268];
	shl.b32 	%r2162, %r2160, %r2161;
	sub.s32 	%r2163, 32, %r2161;
	shr.u32 	%r2164, %r2160, %r2163;
	add.s32 	%r2165, %r2162, %r2109;
	add.s32 	%r2166, %r2165, %r2164;
	shf.l.wrap.b32 	%r2167, %r2108, %r2108, 10;
	add.s32 	%r2168, %r2155, %r2092;
	ld.const.u32 	%r2169, [_ZN34_INTERNAL_6748b269_4_k_cu_182acbb98collider3gpu2RRE+268];
	mul.wide.s32 	%rd283, %r2169, 4;
	add.s64 	%rd284, %rd6, %rd283;
	ld.local.u32 	%r2170, [%rd284];
	add.s32 	%r2171, %r2168, %r2170;
	add.s32 	%r2172, %r2171, %r2060;
	ld.const.u32 	%r2173, [_ZN34_INTERNAL_6748b269_4_k_cu_182acbb98collider3gpu2SRE+268];
	shl.b32 	%r2174, %r2172, %r2173;
	sub.s32 	%r2175, 32, %r2173;
	shr.u32 	%r2176, %r2172, %r2175;
	add.s32 	%r2177, %r2174, %r2121;
	add.s32 	%r2178, %r2177, %r2176;
	shf.l.wrap.b32 	%r2179, %r2120, %r2120, 10;
	not.b32 	%r2180, %r2167;
	or.b32  	%r2181, %r2137, %r2180;
	xor.b32  	%r2182, %r2166, %r2181;
	xor.b32  	%r2183, %r2149, %r2179;
	xor.b32  	%r2184, %r2183, %r2178;
	add.s32 	%r2185, %r2109, %r2182;
	ld.const.u32 	%r2186, [_ZN34_INTERNAL_6748b269_4_k_cu_182acbb98collider3gpu2RLE+272];
	mul.wide.s32 	%rd285, %r2186, 4;
	add.s64 	%rd286, %rd6, %rd285;
	ld.local.u32 	%r2187, [%rd286];
	add.s32 	%r2188, %r2185, %r2187;
	add.s32 	%r2189, %r2188, %r2061;
	ld.const.u32 	%r2190, [_ZN34_INTERNAL_6748b269_4_k_cu_182acbb98collider3gpu2SLE+272];
	shl.b32 	%r2191, %r2189, %r2190;
	sub.s32 	%r2192, 32, %r2190;
	shr.u32 	%r2193, %r2189, %r2192;
	add.s32 	%r2194, %r2191, %r2138;
	add.s32 	%r2195, %r2194, %r2193;
	shf.l.wrap.b32 	%r2196, %r2137, %r2137, 10;
	add.s32 	%r2197, %r2184, %r2121;
	ld.const.u32 	%r2198, [_ZN34_INTERNAL_6748b269_4_k_cu_182acbb98collider3gpu2RRE+272];
	mul.wide.s32 	%rd287, %r2198, 4;
	add.s64 	%rd288, %rd6, %rd287;
	ld.local.u32 	%r2199, [%rd288];
	add.s32 	%r2200, %r2197, %r2199;
	add.s32 	%r2201, %r2200, %r2060;
	ld.const.u32 	%r2202, [_ZN34_INTERNAL_6748b269_4_k_cu_182acbb98collider3gpu2SRE+272];
	shl.b32 	%r2203, %r2201, %r2202;
	sub.s32 	%r2204, 32, %r2202;
	shr.u32 	%r2205, %r2201, %r2204;
	add.s32 	%r2206, %r2203, %r2150;
	add.s32 	%r2207, %r2206, %r2205;
	shf.l.wrap.b32 	%r2208, %r2149, %r2149, 10;
	not.b32 	%r2209, %r2196;
	or.b32  	%r2210, %r2166, %r2209;
	xor.b32  	%r2211, %r2195, %r2210;
	xor.b32  	%r2212, %r2178, %r2208;
	xor.b32  	%r2213, %r2212, %r2207;
	add.s32 	%r2214, %r2138, %r2211;
	ld.const.u32 	%r2215, [_ZN34_INTERNAL_6748b269_4_k_cu_182acbb98collider3gpu2RLE+276];
	mul.wide.s32 	%rd289, %r2215, 4;
	add.s64 	%rd290, %rd6, %rd289;
	ld.local.u32 	%r2216, [%rd290];
	add.s32 	%r2217, %r2214, %r2216;
	add.s32 	%r2218, %r2217, %r2061;
	ld.const.u32 	%r2219, [_ZN34_INTERNAL_6748b269_4_k_cu_182acbb98collider3gpu2SLE+276];
	shl.b32 	%r2220, %r2218, %r2219;
	sub.s32 	%r2221, 32, %r2219;
	shr.u32 	%r2222, %r2218, %r2221;
	add.s32 	%r2223, %r2220, %r2167;
	add.s32 	%r2224, %r2223, %r2222;
	shf.l.wrap.b32 	%r2225, %r2166, %r2166, 10;
	add.s32 	%r2226, %r2213, %r2150;
	ld.const.u32 	%r2227, [_ZN34_INTERNAL_6748b269_4_k_cu_182acbb98collider3gpu2RRE+276];
	mul.wide.s32 	%rd291, %r2227, 4;
	add.s64 	%rd292, %rd6, %rd291;
	ld.local.u32 	%r2228, [%rd292];
	add.s32 	%r2229, %r2226, %r2228;
	add.s32 	%r2230, %r2229, %r2060;
	ld.const.u32 	%r2231, [_ZN34_INTERNAL_6748b269_4_k_cu_182acbb98collider3gpu2SRE+276];
	shl.b32 	%r2232, %r2230, %r2231;
	sub.s32 	%r2233, 32, %r2231;
	shr.u32 	%r2234, %r2230, %r2233;
	add.s32 	%r2235, %r2232, %r2179;
	add.s32 	%r2236, %r2235, %r2234;
	shf.l.wrap.b32 	%r2237, %r2178, %r2178, 10;
	not.b32 	%r2238, %r2225;
	or.b32  	%r2239, %r2195, %r2238;
	xor.b32  	%r2240, %r2224, %r2239;
	xor.b32  	%r2241, %r2207, %r2237;
	xor.b32  	%r2242, %r2241, %r2236;
	add.s32 	%r2243, %r2167, %r2240;
	ld.const.u32 	%r2244, [_ZN34_INTERNAL_6748b269_4_k_cu_182acbb98collider3gpu2RLE+280];
	mul.wide.s32 	%rd293, %r2244, 4;
	add.s64 	%rd294, %rd6, %rd293;
	ld.local.u32 	%r2245, [%rd294];
	add.s32 	%r2246, %r2243, %r2245;
	add.s32 	%r2247, %r2246, %r2061;
	ld.const.u32 	%r2248, [_ZN34_INTERNAL_6748b269_4_k_cu_182acbb98collider3gpu2SLE+280];
	shl.b32 	%r2249, %r2247, %r2248;
	sub.s32 	%r2250, 32, %r2248;
	shr.u32 	%r2251, %r2247, %r2250;
	add.s32 	%r2252, %r2249, %r2196;
	add.s32 	%r2253, %r2252, %r2251;
	shf.l.wrap.b32 	%r2254, %r2195, %r2195, 10;
	add.s32 	%r2255, %r2242, %r2179;
	ld.const.u32 	%r2256, [_ZN34_INTERNAL_6748b269_4_k_cu_182acbb98collider3gpu2RRE+280];
	mul.wide.s32 	%rd295, %r2256, 4;
	add.s64 	%rd296, %rd6, %rd295;
	ld.local.u32 	%r2257, [%rd296];
	add.s32 	%r2258, %r2255, %r2257;
	add.s32 	%r2259, %r2258, %r2060;
	ld.const.u32 	%r2260, [_ZN34_INTERNAL_6748b269_4_k_cu_182acbb98collider3gpu2SRE+280];
	shl.b32 	%r2261, %r2259, %r2260;
	sub.s32 	%r2262, 32, %r2260;
	shr.u32 	%r2263, %r2259, %r2262;
	add.s32 	%r2264, %r2261, %r2208;
	add.s32 	%r2265, %r2264, %r2263;
	shf.l.wrap.b32 	%r2266, %r2207, %r2207, 10;
	not.b32 	%r2267, %r2254;
	or.b32  	%r2268, %r2224, %r2267;
	xor.b32  	%r2269, %r2253, %r2268;
	xor.b32  	%r2270, %r2236, %r2266;
	xor.b32  	%r2271, %r2270, %r2265;
	add.s32 	%r2272, %r2196, %r2269;
	ld.const.u32 	%r2273, [_ZN34_INTERNAL_6748b269_4_k_cu_182acbb98collider3gpu2RLE+284];
	mul.wide.s32 	%rd297, %r2273, 4;
	add.s64 	%rd298, %rd6, %rd297;
	ld.local.u32 	%r2274, [%rd298];
	add.s32 	%r2275, %r2272, %r2274;
	add.s32 	%r2276, %r2275, %r2061;
	ld.const.u32 	%r2277, [_ZN34_INTERNAL_6748b269_4_k_cu_182acbb98collider3gpu2SLE+284];
	shl.b32 	%r2278, %r2276, %r2277;
	sub.s32 	%r2279, 32, %r2277;
	shr.u32 	%r2280, %r2276, %r2279;
	add.s32 	%r2281, %r2278, %r2225;
	add.s32 	%r2282, %r2281, %r2280;
	shf.l.wrap.b32 	%r2283, %r2224, %r2224, 10;
	add.s32 	%r2284, %r2271, %r2208;
	ld.const.u32 	%r2285, [_ZN34_INTERNAL_6748b269_4_k_cu_182acbb98collider3gpu2RRE+284];
	mul.wide.s32 	%rd299, %r2285, 4;
	add.s64 	%rd300, %rd6, %rd299;
	ld.local.u32 	%r2286, [%rd300];
	add.s32 	%r2287, %r2284, %r2286;
	add.s32 	%r2288, %r2287, %r2060;
	ld.const.u32 	%r2289, [_ZN34_INTERNAL_6748b269_4_k_cu_182acbb98collider3gpu2SRE+284];
	shl.b32 	%r2290, %r2288, %r2289;
	sub.s32 	%r2291, 32, %r2289;
	shr.u32 	%r2292, %r2288, %r2291;
	add.s32 	%r2293, %r2290, %r2237;
	add.s32 	%r2294, %r2293, %r2292;
	shf.l.wrap.b32 	%r2295, %r2236, %r2236, 10;
	not.b32 	%r2296, %r2283;
	or.b32  	%r2297, %r2253, %r2296;
	xor.b32  	%r2298, %r2282, %r2297;
	xor.b32  	%r2299, %r2265, %r2295;
	xor.b32  	%r2300, %r2299, %r2294;
	add.s32 	%r2301, %r2225, %r2298;
	ld.const.u32 	%r2302, [_ZN34_INTERNAL_6748b269_4_k_cu_182acbb98collider3gpu2RLE+288];
	mul.wide.s32 	%rd301, %r2302, 4;
	add.s64 	%rd302, %rd6, %rd301;
	ld.local.u32 	%r2303, [%rd302];
	add.s32 	%r2304, %r2301, %r2303;
	add.s32 	%r2305, %r2304, %r2061;
	ld.const.u32 	%r2306, [_ZN34_INTERNAL_6748b269_4_k_cu_182acbb98collider3gpu2SLE+288];
	shl.b32 	%r2307, %r2305, %r2306;
	sub.s32 	%r2308, 32, %r2306;
	shr.u32 	%r2309, %r2305, %r2308;
	add.s32 	%r2310, %r2307, %r2254;
	add.s32 	%r2311, %r2310, %r2309;
	shf.l.wrap.b32 	%r2312, %r2253, %r2253, 10;
	add.s32 	%r2313, %r2300, %r2237;
	ld.const.u32 	%r2314, [_ZN34_INTERNAL_6748b269_4_k_cu_182acbb98collider3gpu2RRE+288];
	mul.wide.s32 	%rd303, %r2314, 4;
	add.s64 	%rd304, %rd6, %rd303;
	ld.local.u32 	%r2315, [%rd304];
	add.s32 	%r2316, %r2313, %r2315;
	add.s32 	%r2317, %r2316, %r2060;
	ld.const.u32 	%r2318, [_ZN34_INTERNAL_6748b269_4_k_cu_182acbb98collider3gpu2SRE+288];
	shl.b32 	%r2319, %r2317, %r2318;
	sub.s32 	%r2320, 32, %r2318;
	shr.u32 	%r2321, %r2317, %r2320;
	add.s32 	%r2322, %r2319, %r2266;
	add.s32 	%r2323, %r2322, %r2321;
	shf.l.wrap.b32 	%r2324, %r2265, %r2265, 10;
	not.b32 	%r2325, %r2312;
	or.b32  	%r2326, %r2282, %r2325;
	xor.b32  	%r2327, %r2311, %r2326;
	xor.b32  	%r2328, %r2294, %r2324;
	xor.b32  	%r2329, %r2328, %r2323;
	add.s32 	%r2330, %r2254, %r2327;
	ld.const.u32 	%r2331, [_ZN34_INTERNAL_6748b269_4_k_cu_182acbb98collider3gpu2RLE+292];
	mul.wide.s32 	%rd305, %r2331, 4;
	add.s64 	%rd306, %rd6, %rd305;
	ld.local.u32 	%r2332, [%rd306];
	add.s32 	%r2333, %r2330, %r2332;
	add.s32 	%r2334, %r2333, %r2061;
	ld.const.u32 	%r2335, [_ZN34_INTERNAL_6748b269_4_k_cu_182acbb98collider3gpu2SLE+292];
	shl.b32 	%r2336, %r2334, %r2335;
	sub.s32 	%r2337, 32, %r2335;
	shr.u32 	%r2338, %r2334, %r2337;
	add.s32 	%r2339, %r2336, %r2283;
	add.s32 	%r2340, %r2339, %r2338;
	shf.l.wrap.b32 	%r2341, %r2282, %r2282, 10;
	add.s32 	%r2342, %r2329, %r2266;
	ld.const.u32 	%r2343, [_ZN34_INTERNAL_6748b269_4_k_cu_182acbb98collider3gpu2RRE+292];
	mul.wide.s32 	%rd307, %r2343, 4;
	add.s64 	%rd308, %rd6, %rd307;
	ld.local.u32 	%r2344, [%rd308];
	add.s32 	%r2345, %r2342, %r2344;
	add.s32 	%r2346, %r2345, %r2060;
	ld.const.u32 	%r2347, [_ZN34_INTERNAL_6748b269_4_k_cu_182acbb98collider3gpu2SRE+292];
	shl.b32 	%r2348, %r2346, %r2347;
	sub.s32 	%r2349, 32, %r2347;
	shr.u32 	%r2350, %r2346, %r2349;
	add.s32 	%r2351, %r2348, %r2295;
	add.s32 	%r2352, %r2351, %r2350;
	shf.l.wrap.b32 	%r2353, %r2294, %r2294, 10;
	not.b32 	%r2354, %r2341;
	or.b32  	%r2355, %r2311, %r2354;
	xor.b32  	%r2356, %r2340, %r2355;
	xor.b32  	%r2357, %r2323, %r2353;
	xor.b32  	%r2358, %r2357, %r2352;
	add.s32 	%r2359, %r2283, %r2356;
	ld.const.u32 	%r2360, [_ZN34_INTERNAL_6748b269_4_k_cu_182acbb98collider3gpu2RLE+296];
	mul.wide.s32 	%rd309, %r2360, 4;
	add.s64 	%rd310, %rd6, %rd309;
	ld.local.u32 	%r2361, [%rd310];
	add.s32 	%r2362, %r2359, %r2361;
	add.s32 	%r2363, %r2362, %r2061;
	ld.const.u32 	%r2364, [_ZN34_INTERNAL_6748b269_4_k_cu_182acbb98collider3gpu2SLE+296];
	shl.b32 	%r2365, %r2363, %r2364;
	sub.s32 	%r2366, 32, %r2364;
	shr.u32 	%r2367, %r2363, %r2366;
	add.s32 	%r2368, %r2365, %r2312;
	add.s32 	%r2369, %r2368, %r2367;
	shf.l.wrap.b32 	%r2370, %r2311, %r2311, 10;
	add.s32 	%r2371, %r2358, %r2295;
	ld.const.u32 	%r2372, [_ZN34_INTERNAL_6748b269_4_k_cu_182acbb98collider3gpu2RRE+296];
	mul.wide.s32 	%rd311, %r2372, 4;
	add.s64 	%rd312, %rd6, %rd311;
	ld.local.u32 	%r2373, [%rd312];
	add.s32 	%r2374, %r2371, %r2373;
	add.s32 	%r2375, %r2374, %r2060;
	ld.const.u32 	%r2376, [_ZN34_INTERNAL_6748b269_4_k_cu_182acbb98collider3gpu2SRE+296];
	shl.b32 	%r2377, %r2375, %r2376;
	sub.s32 	%r2378, 32, %r2376;
	shr.u32 	%r2379, %r2375, %r2378;
	add.s32 	%r2380, %r2377, %r2324;
	add.s32 	%r2381, %r2380, %r2379;
	shf.l.wrap.b32 	%r2382, %r2323, %r2323, 10;
	not.b32 	%r2383, %r2370;
	or.b32  	%r2384, %r2340, %r2383;
	xor.b32  	%r2385, %r2369, %r2384;
	xor.b32  	%r2386, %r2352, %r2382;
	xor.b32  	%r2387, %r2386, %r2381;
	add.s32 	%r2388, %r2312, %r2385;
	ld.const.u32 	%r2389, [_ZN34_INTERNAL_6748b269_4_k_cu_182acbb98collider3gpu2RLE+300];
	mul.wide.s32 	%rd313, %r2389, 4;
	add.s64 	%rd314, %rd6, %rd313;
	ld.local.u32 	%r2390, [%rd314];
	add.s32 	%r2391, %r2388, %r2390;
	add.s32 	%r2392, %r2391, %r2061;
	ld.const.u32 	%r2393, [_ZN34_INTERNAL_6748b269_4_k_cu_182acbb98collider3gpu2SLE+300];
	shl.b32 	%r2394, %r2392, %r2393;
	sub.s32 	%r2395, 32, %r2393;
	shr.u32 	%r2396, %r2392, %r2395;
	add.s32 	%r2397, %r2394, %r2341;
	add.s32 	%r2398, %r2397, %r2396;
	shf.l.wrap.b32 	%r2399, %r2340, %r2340, 10;
	add.s32 	%r2400, %r2387, %r2324;
	ld.const.u32 	%r2401, [_ZN34_INTERNAL_6748b269_4_k_cu_182acbb98collider3gpu2RRE+300];
	mul.wide.s32 	%rd315, %r2401, 4;
	add.s64 	%rd316, %rd6, %rd315;
	ld.local.u32 	%r2402, [%rd316];
	add.s32 	%r2403, %r2400, %r2402;
	add.s32 	%r2404, %r2403, %r2060;
	ld.const.u32 	%r2405, [_ZN34_INTERNAL_6748b269_4_k_cu_182acbb98collider3gpu2SRE+300];
	shl.b32 	%r2406, %r2404, %r2405;
	sub.s32 	%r2407, 32, %r2405;
	shr.u32 	%r2408, %r2404, %r2407;
	add.s32 	%r2409, %r2406, %r2353;
	add.s32 	%r2410, %r2409, %r2408;
	shf.l.wrap.b32 	%r2411, %r2352, %r2352, 10;
	not.b32 	%r2412, %r2399;
	or.b32  	%r2413, %r2369, %r2412;
	xor.b32  	%r2414, %r2398, %r2413;
	xor.b32  	%r2415, %r2381, %r2411;
	xor.b32  	%r2416, %r2415, %r2410;
	add.s32 	%r2417, %r2341, %r2414;
	ld.const.u32 	%r2418, [_ZN34_INTERNAL_6748b269_4_k_cu_182acbb98collider3gpu2RLE+304];
	mul.wide.s32 	%rd317, %r2418, 4;
	add.s64 	%rd318, %rd6, %rd317;
	ld.local.u32 	%r2419, [%rd318];
	add.s32 	%r2420, %r2417, %r2419;
	add.s32 	%r2421, %r2420, %r2061;
	ld.const.u32 	%r2422, [_ZN34_INTERNAL_6748b269_4_k_cu_182acbb98collider3gpu2SLE+304];
	shl.b32 	%r2423, %r2421, %r2422;
	sub.s32 	%r2424, 32, %r2422;
	shr.u32 	%r2425, %r2421, %r2424;
	add.s32 	%r2426, %r2423, %r2370;
	add.s32 	%r2427, %r2426, %r2425;
	shf.l.wrap.b32 	%r2428, %r2369, %r2369, 10;
	add.s32 	%r2429, %r2416, %r2353;
	ld.const.u32 	%r2430, [_ZN34_INTERNAL_6748b269_4_k_cu_182acbb98collider3gpu2RRE+304];
	mul.wide.s32 	%rd319, %r2430, 4;
	add.s64 	%rd320, %rd6, %rd319;
	ld.local.u32 	%r2431, [%rd320];
	add.s32 	%r2432, %r2429, %r2431;
	add.s32 	%r2433, %r2432, %r2060;
	ld.const.u32 	%r2434, [_ZN34_INTERNAL_6748b269_4_k_cu_182acbb98collider3gpu2SRE+304];
	shl.b32 	%r2435, %r2433, %r2434;
	sub.s32 	%r2436, 32, %r2434;
	shr.u32 	%r2437, %r2433, %r2436;
	add.s32 	%r2438, %r2435, %r2382;
	add.s32 	%r2439, %r2438, %r2437;
	shf.l.wrap.b32 	%r2440, %r2381, %r2381, 10;
	not.b32 	%r2441, %r2428;
	or.b32  	%r2442, %r2398, %r2441;
	xor.b32  	%r2443, %r2427, %r2442;
	xor.b32  	%r2444, %r2410, %r2440;
	xor.b32  	%r2445, %r2444, %r2439;
	add.s32 	%r2446, %r2370, %r2443;
	ld.const.u32 	%r2447, [_ZN34_INTERNAL_6748b269_4_k_cu_182acbb98collider3gpu2RLE+308];
	mul.wide.s32 	%rd321, %r2447, 4;
	add.s64 	%rd322, %rd6, %rd321;
	ld.local.u32 	%r2448, [%rd322];
	add.s32 	%r2449, %r2446, %r2448;
	add.s32 	%r2450, %r2449, %r2061;
	ld.const.u32 	%r2451, [_ZN34_INTERNAL_6748b269_4_k_cu_182acbb98collider3gpu2SLE+308];
	shl.b32 	%r2452, %r2450, %r2451;
	sub.s32 	%r2453, 32, %r2451;
	shr.u32 	%r2454, %r2450, %r2453;
	add.s32 	%r2455, %r2452, %r2399;
	add.s32 	%r2456, %r2455, %r2454;
	shf.l.wrap.b32 	%r2457, %r2398, %r2398, 10;
	add.s32 	%r2458, %r2445, %r2382;
	ld.const.u32 	%r2459, [_ZN34_INTERNAL_6748b269_4_k_cu_182acbb98collider3gpu2RRE+308];
	mul.wide.s32 	%rd323, %r2459, 4;
	add.s64 	%rd324, %rd6, %rd323;
	ld.local.u32 	%r2460, [%rd324];
	add.s32 	%r2461, %r2458, %r2460;
	add.s32 	%r2462, %r2461, %r2060;
	ld.const.u32 	%r2463, [_ZN34_INTERNAL_6748b269_4_k_cu_182acbb98collider3gpu2SRE+308];
	shl.b32 	%r2464, %r2462, %r2463;
	sub.s32 	%r2465, 32, %r2463;
	shr.u32 	%r2466, %r2462, %r2465;
	add.s32 	%r2467, %r2464, %r2411;
	add.s32 	%r2468, %r2467, %r2466;
	shf.l.wrap.b32 	%r2469, %r2410, %r2410, 10;
	not.b32 	%r2470, %r2457;
	or.b32  	%r2471, %r2427, %r2470;
	xor.b32  	%r2472, %r2456, %r2471;
	xor.b32  	%r2473, %r2439, %r2469;
	xor.b32  	%r2474, %r2473, %r2468;
	add.s32 	%r2475, %r2399, %r2472;
	ld.const.u32 	%r2476, [_ZN34_INTERNAL_6748b269_4_k_cu_182acbb98collider3gpu2RLE+312];
	mul.wide.s32 	%rd325, %r2476, 4;
	add.s64 	%rd326, %rd6, %rd325;
	ld.local.u32 	%r2477, [%rd326];
	add.s32 	%r2478, %r2475, %r2477;
	add.s32 	%r2479, %r2478, %r2061;
	ld.const.u32 	%r2480, [_ZN34_INTERNAL_6748b269_4_k_cu_182acbb98collider3gpu2SLE+312];
	shl.b32 	%r2481, %r2479, %r2480;
	sub.s32 	%r2482, 32, %r2480;
	shr.u32 	%r2483, %r2479, %r2482;
	add.s32 	%r2484, %r2481, %r2428;
	add.s32 	%r2485, %r2484, %r2483;
	shf.l.wrap.b32 	%r2486, %r2427, %r2427, 10;
	add.s32 	%r2487, %r2474, %r2411;
	ld.const.u32 	%r2488, [_ZN34_INTERNAL_6748b269_4_k_cu_182acbb98collider3gpu2RRE+312];
	mul.wide.s32 	%rd327, %r2488, 4;
	add.s64 	%rd328, %rd6, %rd327;
	ld.local.u32 	%r2489, [%rd328];
	add.s32 	%r2490, %r2487, %r2489;
	add.s32 	%r2491, %r2490, %r2060;
	ld.const.u32 	%r2492, [_ZN34_INTERNAL_6748b269_4_k_cu_182acbb98collider3gpu2SRE+312];
	shl.b32 	%r2493, %r2491, %r2492;
	sub.s32 	%r2494, 32, %r2492;
	shr.u32 	%r2495, %r2491, %r2494;
	add.s32 	%r2496, %r2493, %r2440;
	add.s32 	%r2497, %r2496, %r2495;
	shf.l.wrap.b32 	%r2498, %r2439, %r2439, 10;
	not.b32 	%r2499, %r2486;
	or.b32  	%r2500, %r2456, %r2499;
	xor.b32  	%r2501, %r2485, %r2500;
	xor.b32  	%r2502, %r2468, %r2498;
	xor.b32  	%r2503, %r2502, %r2497;
	add.s32 	%r2504, %r2428, %r2501;
	ld.const.u32 	%r2505, [_ZN34_INTERNAL_6748b269_4_k_cu_182acbb98collider3gpu2RLE+316];
	mul.wide.s32 	%rd329, %r2505, 4;
	add.s64 	%rd330, %rd6, %rd329;
	ld.local.u32 	%r2506, [%rd330];
	add.s32 	%r2507, %r2504, %r2506;
	add.s32 	%r2508, %r2507, %r2061;
	ld.const.u32 	%r2509, [_ZN34_INTERNAL_6748b269_4_k_cu_182acbb98collider3gpu2SLE+316];
	shl.b32 	%r2510, %r2508, %r2509;
	sub.s32 	%r2511, 32, %r2509;
	shr.u32 	%r2512, %r2508, %r2511;
	add.s32 	%r2513, %r2510, %r2457;
	add.s32 	%r2514, %r2513, %r2512;
	shf.l.wrap.b32 	%r2515, %r2456, %r2456, 10;
	add.s32 	%r2516, %r2503, %r2440;
	ld.const.u32 	%r2517, [_ZN34_INTERNAL_6748b269_4_k_cu_182acbb98collider3gpu2RRE+316];
	mul.wide.s32 	%rd331, %r2517, 4;
	add.s64 	%rd332, %rd6, %rd331;
	ld.local.u32 	%r2518, [%rd332];
	add.s32 	%r2519, %r2516, %r2518;
	add.s32 	%r2520, %r2519, %r2060;
	ld.const.u32 	%r2521, [_ZN34_INTERNAL_6748b269_4_k_cu_182acbb98collider3gpu2SRE+316];
	shl.b32 	%r2522, %r2520, %r2521;
	sub.s32 	%r2523, 32, %r2521;
	shr.u32 	%r2524, %r2520, %r2523;
	add.s32 	%r2525, %r2522, %r2469;
	add.s32 	%r2526, %r2525, %r2524;
	shf.l.wrap.b32 	%r2527, %r2468, %r2468, 10;
	add.s32 	%r2528, %r2485, %r2527;
	add.s32 	%r2529, %r2528, %r10;
	add.s32 	%r2530, %r2515, %r2498;
	add.s32 	%r2531, %r2530, %r11;
	add.s32 	%r2532, %r2486, %r2469;
	add.s32 	%r2533, %r2532, %r12;
	add.s32 	%r2534, %r2457, %r2526;
	add.s32 	%r2535, %r2534, %r13;
	add.s32 	%r2536, %r2514, %r2497;
	add.s32 	%r2537, %r2536, %r9;
	st.global.u8 	[%rd11], %r2529;
	shr.u32 	%r2538, %r2529, 8;
	st.global.u8 	[%rd11+1], %r2538;
	shr.u32 	%r2539, %r2529, 16;
	st.global.u8 	[%rd11+2], %r2539;
	shr.u32 	%r2540, %r2529, 24;
	st.global.u8 	[%rd11+3], %r2540;
	st.global.u8 	[%rd11+4], %r2531;
	shr.u32 	%r2541, %r2531, 8;
	st.global.u8 	[%rd11+5], %r2541;
	shr.u32 	%r2542, %r2531, 16;
	st.global.u8 	[%rd11+6], %r2542;
	shr.u32 	%r2543, %r2531, 24;
	st.global.u8 	[%rd11+7], %r2543;
	st.global.u8 	[%rd11+8], %r2533;
	shr.u32 	%r2544, %r2533, 8;
	st.global.u8 	[%rd11+9], %r2544;
	shr.u32 	%r2545, %r2533, 16;
	st.global.u8 	[%rd11+10], %r2545;
	shr.u32 	%r2546, %r2533, 24;
	st.global.u8 	[%rd11+11], %r2546;
	st.global.u8 	[%rd11+12], %r2535;
	shr.u32 	%r2547, %r2535, 8;
	st.global.u8 	[%rd11+13], %r2547;
	shr.u32 	%r2548, %r2535, 16;
	st.global.u8 	[%rd11+14], %r2548;
	shr.u32 	%r2549, %r2535, 24;
	st.global.u8 	[%rd11+15], %r2549;
	st.global.u8 	[%rd11+16], %r2537;
	shr.u32 	%r2550, %r2537, 8;
	st.global.u8 	[%rd11+17], %r2550;
	shr.u32 	%r2551, %r2537, 16;
	st.global.u8 	[%rd11+18], %r2551;
	shr.u32 	%r2552, %r2537, 24;
	st.global.u8 	[%rd11+19], %r2552;
$L__BB0_2:
	ret;

}


// ===== COMPILED SASS (sm_100) =====

	.target	sm_100

	.elftype	@"ET_EXEC"


//--------------------- .note.nv.tkinfo           --------------------------
	.section	.note.nv.tkinfo,"",@"SHT_NOTE"
	.sectionflags	@"SHF_NOTE_NV_TKINFO"
	.tkinfo
        /*0018*/ 	.word	0x00000002
        /*0030*/ 	.string	""
        /*0030*/ 	.string	"ptxas"
        /*0030*/ 	.string	"Cuda compilation tools, release 13.0, V13.0.88"
        /*0030*/ 	.string	"Build cuda_13.0.r13.0/compiler.36424714_0"
        /*0030*/ 	.string	"-arch sm_100 -m 64 "



//--------------------- .note.nv.cuinfo           --------------------------
	.section	.note.nv.cuinfo,"",@"SHT_NOTE"
	.sectionflags	@"SHF_NOTE_NV_CUINFO"
        /*0018*/ 	.short	0x0002
        /*001a*/ 	.short	0x0064
        /*001c*/ 	.short	0x0082
	.zero		2


//--------------------- .nv.info                  --------------------------
	.section	.nv.info,"",@"SHT_CUDA_INFO"
	.align	4


	//----- nvinfo : EIATTR_REGCOUNT
	.align		4
        /*0000*/ 	.byte	0x04, 0x2f
        /*0002*/ 	.short	(.L_8 - .L_7)
	.align		4
.L_7:
        /*0004*/ 	.word	index@(_ZN8collider3gpu22ripemd160_batch_kernelEPKhPhm)
        /*0008*/ 	.word	0x00000020


	//----- nvinfo : EIATTR_FRAME_SIZE
	.align		4
.L_8:
        /*000c*/ 	.byte	0x04, 0x11
        /*000e*/ 	.short	(.L_10 - .L_9)
	.align		4
.L_9:
        /*0010*/ 	.word	index@(_ZN8collider3gpu22ripemd160_batch_kernelEPKhPhm)
        /*0014*/ 	.word	0x00000040


	//----- nvinfo : EIATTR_MIN_STACK_SIZE
	.align		4
.L_10:
        /*0018*/ 	.byte	0x04, 0x12
        /*001a*/ 	.short	(.L_12 - .L_11)
	.align		4
.L_11:
        /*001c*/ 	.word	index@(_ZN8collider3gpu22ripemd160_batch_kernelEPKhPhm)
        /*0020*/ 	.word	0x00000040
.L_12:


//--------------------- .nv.compat                --------------------------
	.section	.nv.compat,"",@"SHT_CUDA_COMPAT_INFO"
	.align	4
        /*0000*/ 	.byte	0x02, 0x09, 0x00, 0x00, 0x02, 0x02, 0x01, 0x00, 0x02, 0x05, 0x05, 0x00, 0x03, 0x07, 0x01, 0x01
        /*0010*/ 	.byte	0x02, 0x03, 0x00, 0x00, 0x02, 0x06, 0x01, 0x00, 0x04, 0x0b, 0x08, 0x00, 0x09, 0x00, 0x00, 0x00
        /*0020*/ 	.byte	0x00, 0x00, 0x00, 0x00


//--------------------- .nv.info._ZN8collider3gpu22ripemd160_batch_kernelEPKhPhm --------------------------
	.section	.nv.info._ZN8collider3gpu22ripemd160_batch_kernelEPKhPhm,"",@"SHT_CUDA_INFO"
	.sectionflags	@""
	.align	4


	//----- nvinfo : EIATTR_CUDA_API_VERSION
	.align		4
        /*0000*/ 	.byte	0x04, 0x37
        /*0002*/ 	.short	(.L_14 - .L_13)
.L_13:
        /*0004*/ 	.word	0x00000082


	//----- nvinfo : EIATTR_KPARAM_INFO
	.align		4
.L_14:
        /*0008*/ 	.byte	0x04, 0x17
        /*000a*/ 	.short	(.L_16 - .L_15)
.L_15:
        /*000c*/ 	.word	0x00000000
        /*0010*/ 	.short	0x0002
        /*0012*/ 	.short	0x0010
        /*0014*/ 	.byte	0x00, 0xf0, 0x21, 0x00


	//----- nvinfo : EIATTR_KPARAM_INFO
	.align		4
.L_16:
        /*0018*/ 	.byte	0x04, 0x17
        /*001a*/ 	.short	(.L_18 - .L_17)
.L_17:
        /*001c*/ 	.word	0x00000000
        /*0020*/ 	.short	0x0001
        /*0022*/ 	.short	0x0008
        /*0024*/ 	.byte	0x00, 0xf5, 0x21, 0x00


	//----- nvinfo : EIATTR_KPARAM_INFO
	.align		4
.L_18:
        /*0028*/ 	.byte	0x04, 0x17
        /*002a*/ 	.short	(.L_20 - .L_19)
.L_19:
        /*002c*/ 	.word	0x00000000
        /*0030*/ 	.short	0x0000
        /*0032*/ 	.short	0x0000
        /*0034*/ 	.byte	0x00, 0xf5, 0x21, 0x00


	//----- nvinfo : EIATTR_SPARSE_MMA_MASK
	.align		4
.L_20:
        /*0038*/ 	.byte	0x03, 0x50
        /*003a*/ 	.short	0x0000


	//----- nvinfo : EIATTR_MAXREG_COUNT
	.align		4
        /*003c*/ 	.byte	0x03, 0x1b
        /*003e*/ 	.short	0x00ff


	//----- nvinfo : EIATTR_MERCURY_ISA_VERSION
	.align		4
        /*0040*/ 	.byte	0x03, 0x5f
        /*0042*/ 	.short	0x0101


	//----- nvinfo : EIATTR_VRC_CTA_INIT_COUNT
	.align		4
        /*0044*/ 	.byte	0x02, 0x4a
	.zero		1
	.zero		1


	//----- nvinfo : EIATTR_EXIT_INSTR_OFFSETS
	.align		4
        /*0048*/ 	.byte	0x04, 0x1c
        /*004a*/ 	.short	(.L_22 - .L_21)


	//   ....[0]....
.L_21:
        /*004c*/ 	.word	0x00000090


	//   ....[1]....
        /*0050*/ 	.word	0x00007420


	//----- nvinfo : EIATTR_CBANK_PARAM_SIZE
	.align		4
.L_22:
        /*0054*/ 	.byte	0x03, 0x19
        /*0056*/ 	.short	0x0018


	//----- nvinfo : EIATTR_PARAM_CBANK
	.align		4
        /*0058*/ 	.byte	0x04, 0x0a
        /*005a*/ 	.short	(.L_24 - .L_23)
	.align		4
.L_23:
        /*005c*/ 	.word	index@(.nv.constant0._ZN8collider3gpu22ripemd160_batch_kernelEPKhPhm)
        /*0060*/ 	.short	0x0380
        /*0062*/ 	.short	0x0018


	//----- nvinfo : EIATTR_SW_WAR
	.align		4
.L_24:
        /*0064*/ 	.byte	0x04, 0x36
        /*0066*/ 	.short	(.L_26 - .L_25)
.L_25:
        /*0068*/ 	.word	0x00000008
.L_26:


//--------------------- .nv.callgraph             --------------------------
	.section	.nv.callgraph,"",@"SHT_CUDA_CALLGRAPH"
	.align	4
	.sectionentsize	8
	.align		4
        /*0000*/ 	.word	0x00000000
	.align		4
        /*0004*/ 	.word	0xffffffff
	.align		4
        /*0008*/ 	.word	0x00000000
	.align		4
        /*000c*/ 	.word	0xfffffffe
	.align		4
        /*0010*/ 	.word	0x00000000
	.align		4
        /*0014*/ 	.word	0xfffffffd
	.align		4
        /*0018*/ 	.word	0x00000000
	.align		4
        /*001c*/ 	.word	0xfffffffc


//--------------------- .nv.constant3             --------------------------
	.section	.nv.constant3,"a",@progbits
	.align	4
.nv.constant3:
	.type		_ZN34_INTERNAL_6748b269_4_k_cu_182acbb98collider3gpu2KLE,@object
	.size		_ZN34_INTERNAL_6748b269_4_k_cu_182acbb98collider3gpu2KLE,(_ZN34_INTERNAL_6748b269_4_k_cu_182acbb98collider3gpu2KRE - _ZN34_INTERNAL_6748b269_4_k_cu_182acbb98collider3gpu2KLE)
_ZN34_INTERNAL_6748b269_4_k_cu_182acbb98collider3gpu2KLE:
        /*0000*/ 	.byte	0x00, 0x00, 0x00, 0x00, 0x99, 0x79, 0x82, 0x5a, 0xa1, 0xeb, 0xd9, 0x6e, 0xdc, 0xbc, 0x1b, 0x8f
        /*0010*/ 	.byte	0x4e, 0xfd, 0x53, 0xa9
	.type		_ZN34_INTERNAL_6748b269_4_k_cu_182acbb98collider3gpu2KRE,@object
	.size		_ZN34_INTERNAL_6748b269_4_k_cu_182acbb98collider3gpu2KRE,(_ZN34_INTERNAL_6748b269_4_k_cu_182acbb98collider3gpu2RLE - _ZN34_INTERNAL_6748b269_4_k_cu_182acbb98collider3gpu2KRE)
_ZN34_INTERNAL_6748b269_4_k_cu_182acbb98collider3gpu2KRE:
        /*0014*/ 	.byte	0xe6, 0x8b, 0xa2, 0x50, 0x24, 0xd1, 0x4d, 0x5c, 0xf3, 0x3e, 0x70, 0x6d, 0xe9, 0x76, 0x6d, 0x7a
        /*0024*/ 	.byte	0x00, 0x00, 0x00, 0x00
	.type		_ZN34_INTERNAL_6748b269_4_k_cu_182acbb98collider3gpu2RLE,@object
	.size		_ZN34_INTERNAL_6748b269_4_k_cu_182acbb98collider3gpu2RLE,(_ZN34_INTERNAL_6748b269_4_k_cu_182acbb98collider3gpu2RRE - _ZN34_INTERNAL_6748b269_4_k_cu_182acbb98collider3gpu2RLE)
_ZN34_INTERNAL_6748b269_4_k_cu_182acbb98collider3gpu2RLE:
        /*0028*/ 	.byte	0x00, 0x00, 0x00, 0x00, 0x01, 0x00, 0x00, 0x00, 0x02, 0x00, 0x00, 0x00, 0x03, 0x00, 0x00, 0x00
        /* <DEDUP_REMOVED lines=19> */
	.type		_ZN34_INTERNAL_6748b269_4_k_cu_182acbb98collider3gpu2RRE,@object
	.size		_ZN34_INTERNAL_6748b269_4_k_cu_182acbb98collider3gpu2RRE,(_ZN34_INTERNAL_6748b269_4_k_cu_182acbb98collider3gpu2SLE - _ZN34_INTERNAL_6748b269_4_k_cu_182acbb98collider3gpu2RRE)
_ZN34_INTERNAL_6748b269_4_k_cu_182acbb98collider3gpu2RRE:
        /* <DEDUP_REMOVED lines=20> */
	.type		_ZN34_INTERNAL_6748b269_4_k_cu_182acbb98collider3gpu2SLE,@object
	.size		_ZN34_INTERNAL_6748b269_4_k_cu_182acbb98collider3gpu2SLE,(_ZN34_INTERNAL_6748b269_4_k_cu_182acbb98collider3gpu2SRE - _ZN34_INTERNAL_6748b269_4_k_cu_182acbb98collider3gpu2SLE)
_ZN34_INTERNAL_6748b269_4_k_cu_182acbb98collider3gpu2SLE:
        /* <DEDUP_REMOVED lines=20> */
	.type		_ZN34_INTERNAL_6748b269_4_k_cu_182acbb98collider3gpu2SRE,@object
	.size		_ZN34_INTERNAL_6748b269_4_k_cu_182acbb98collider3gpu2SRE,(_ZN34_INTERNAL_6748b269_4_k_cu_182acbb98collider3gpu12RIPEMD160_H0E - _ZN34_INTERNAL_6748b269_4_k_cu_182acbb98collider3gpu2SRE)
_ZN34_INTERNAL_6748b269_4_k_cu_182acbb98collider3gpu2SRE:
        /* <DEDUP_REMOVED lines=20> */
	.type		_ZN34_INTERNAL_6748b269_4_k_cu_182acbb98collider3gpu12RIPEMD160_H0E,@object
	.size		_ZN34_INTERNAL_6748b269_4_k_cu_182acbb98collider3gpu12RIPEMD160_H0E,(.L_6 - _ZN34_INTERNAL_6748b269_4_k_cu_182acbb98collider3gpu12RIPEMD160_H0E)
_ZN34_INTERNAL_6748b269_4_k_cu_182acbb98collider3gpu12RIPEMD160_H0E:
        /*0528*/ 	.byte	0x01, 0x23, 0x45, 0x67, 0x89, 0xab, 0xcd, 0xef, 0xfe, 0xdc, 0xba, 0x98, 0x76, 0x54, 0x32, 0x10
        /*0538*/ 	.byte	0xf0, 0xe1, 0xd2, 0xc3
.L_6:


//--------------------- .text._ZN8collider3gpu22ripemd160_batch_kernelEPKhPhm --------------------------
	.section	.text._ZN8collider3gpu22ripemd160_batch_kernelEPKhPhm,"ax",@progbits
	.align	128
        .global         _ZN8collider3gpu22ripemd160_batch_kernelEPKhPhm
        .type           _ZN8collider3gpu22ripemd160_batch_kernelEPKhPhm,@function
        .size           _ZN8collider3gpu22ripemd160_batch_kernelEPKhPhm,(.L_x_1 - _ZN8collider3gpu22ripemd160_batch_kernelEPKhPhm)
        .other          _ZN8collider3gpu22ripemd160_batch_kernelEPKhPhm,@"STO_CUDA_ENTRY STV_DEFAULT"
_ZN8collider3gpu22ripemd160_batch_kernelEPKhPhm:
.text._ZN8collider3gpu22ripemd160_batch_kernelEPKhPhm:
[----:B------:R-:W0:Y:S01]  /*0000*/  LDC R1, c[0x0][0x37c] ;  /* 0x0000df00ff017b82 */ /* 0x000e220000000800 */
[----:B------:R-:W1:Y:S07]  /*0010*/  S2R R3, SR_TID.X ;  /* 0x0000000000037919 */ /* 0x000e6e0000002100 */
[----:B------:R-:W1:Y:S01]  /*0020*/  S2UR UR8, SR_CTAID.X ;  /* 0x00000000000879c3 */ /* 0x000e620000002500 */
[----:B------:R-:W2:Y:S01]  /*0030*/  LDCU.64 UR4, c[0x0][0x390] ;  /* 0x00007200ff0477ac */ /* 0x000ea20008000a00 */
[----:B0-----:R-:W-:-:S06]  /*0040*/  VIADD R1, R1, 0xffffffc0 ;  /* 0xffffffc001017836 */ /* 0x001fcc0000000000 */
[----:B------:R-:W1:Y:S02]  /*0050*/  LDC R0, c[0x0][0x360] ;  /* 0x0000d800ff007b82 */ /* 0x000e640000000800 */
[----:B-1----:R-:W-:-:S05]  /*0060*/  IMAD R0, R0, UR8, R3 ;  /* 0x0000000800007c24 */ /* 0x002fca000f8e0203 */
[----:B--2---:R-:W-:-:S04]  /*0070*/  ISETP.GE.U32.AND P0, PT, R0, UR4, PT ;  /* 0x0000000400007c0c */ /* 0x004fc8000bf06070 */
[----:B------:R-:W-:-:S13]  /*0080*/  ISETP.GE.U32.AND.EX P0, PT, RZ, UR5, PT, P0 ;  /* 0x00000005ff007c0c */ /* 0x000fda000bf06100 */
[----:B------:R-:W-:Y:S05]  /*0090*/  @P0 EXIT ;  /* 0x000000000000094d */ /* 0x000fea0003800000 */
[----:B------:R-:W0:Y:S01]  /*00a0*/  LDC R20, c[0x0][0x360] ;  /* 0x0000d800ff147b82 */ /* 0x000e220000000800 */
[----:B------:R-:W1:Y:S07]  /*00b0*/  LDCU.64 UR4, c[0x0][0x358] ;  /* 0x00006b00ff0477ac */ /* 0x000e6e0008000a00 */
[----:B------:R-:W2:Y:S01]  /*00c0*/  LDC.64 R28, c[0x0][0x380] ;  /* 0x0000e000ff1c7b82 */ /* 0x000ea20000000a00 */
[----:B------:R-:W-:Y:S01]  /*00d0*/  IMAD.MOV.U32 R8, RZ, RZ, 0x80 ;  /* 0x00000080ff087424 */ /* 0x000fe200078e00ff */
[----:B------:R-:W-:Y:S01]  /*00e0*/  CS2R R10, SRZ ;  /* 0x00000000000a7805 */ /* 0x000fe2000001ff00 */
[----:B------:R-:W-:Y:S01]  /*00f0*/  IMAD.MOV.U32 R9, RZ, RZ, RZ ;  /* 0x000000ffff097224 */ /* 0x000fe200078e00ff */
[----:B------:R-:W3:Y:S01]  /*0100*/  LDCU UR11, c[0x3][URZ] ;  /* 0x00c00000ff0b77ac */ /* 0x000ee20008000800 */
[----:B------:R-:W4:Y:S01]  /*0110*/  LDCU.64 UR16, c[0x3][0x2a8] ;  /* 0x00c05500ff1077ac */ /* 0x000f220008000a00 */
[----:B------:R-:W5:Y:S01]  /*0120*/  LDCU.64 UR18, c[0x3][0x3e8] ;  /* 0x00c07d00ff1277ac */ /* 0x000f620008000a00 */
[----:B0-----:R-:W-:Y:S01]  /*0130*/  IMAD R20, R20, UR8, R3 ;  /* 0x0000000814147c24 */ /* 0x001fe2000f8e0203 */
[----:B------:R-:W0:Y:S01]  /*0140*/  LDCU.64 UR6, c[0x3][0x10] ;  /* 0x00c00200ff0677ac */ /* 0x000e220008000a00 */
[----:B------:R-:W0:Y:S02]  /*0150*/  LDCU UR12, c[0x3][0x538] ;  /* 0x00c0a700ff0c77ac */ /* 0x000e240008000800 */
[----:B--2---:R-:W-:Y:S01]  /*0160*/  IMAD.WIDE.U32 R28, R20, 0x20, R28 ;  /* 0x00000020141c7825 */ /* 0x004fe200078e001c */
[----:B------:R-:W2:Y:S04]  /*0170*/  LDCU.128 UR20, c[0x3][0x2b0] ;  /* 0x00c05600ff1477ac */ /* 0x000ea80008000c00 */
[----:B-1----:R-:W3:Y:S01]  /*0180*/  LDG.E.U8.CONSTANT R0, desc[UR4][R28.64] ;  /* 0x000000041c007981 */ /* 0x002ee2000c1e9100 */
[----:B------:R-:W1:Y:S03]  /*0190*/  LDCU UR24, c[0x3][0x1c] ;  /* 0x00c00380ff1877ac */ /* 0x000e660008000800 */
[----:B------:R-:W3:Y:S04]  /*01a0*/  LDG.E.U8.CONSTANT R5, desc[UR4][R28.64+0x1] ;  /* 0x000001041c057981 */ /* 0x000ee8000c1e9100 */
[----:B------:R-:W4:Y:S04]  /*01b0*/  LDG.E.U8.CONSTANT R2, desc[UR4][R28.64+0x4] ;  /* 0x000004041c027981 */ /* 0x000f28000c1e9100 */
[----:B------:R-:W4:Y:S04]  /*01c0*/  LDG.E.U8.CONSTANT R7, desc[UR4][R28.64+0x5] ;  /* 0x000005041c077981 */ /* 0x000f28000c1e9100 */
[----:B------:R-:W5:Y:S04]  /*01d0*/  LDG.E.U8.CONSTANT R4, desc[UR4][R28.64+0x2] ;  /* 0x000002041c047981 */ /* 0x000f68000c1e9100 */
[----:B------:R-:W2:Y:S04]  /*01e0*/  LDG.E.U8.CONSTANT R6, desc[UR4][R28.64+0x6] ;  /* 0x000006041c067981 */ /* 0x000ea8000c1e9100 */
        /* <DEDUP_REMOVED lines=13> */
[----:B------:R0:W-:Y:S04]  /*02c0*/  STL.128 [R1+0x20], R8 ;  /* 0x0000200801007387 */ /* 0x0001e80000100c00 */
[----:B------:R-:W2:Y:S04]  /*02d0*/  LDG.E.U8.CONSTANT R25, desc[UR4][R28.64+0x3] ;  /* 0x000003041c197981 */ /* 0x000ea8000c1e9100 */
[----:B------:R-:W2:Y:S04]  /*02e0*/  LDG.E.U8.CONSTANT R26, desc[UR4][R28.64+0x7] ;  /* 0x000007041c1a7981 */ /* 0x000ea8000c1e9100 */
[----:B0-----:R-:W2:Y:S04]  /*02f0*/  LDG.E.U8.CONSTANT R8, desc[UR4][R28.64+0x13] ;  /* 0x000013041c087981 */ /* 0x001ea8000c1e9100 */
[----:B------:R-:W2:Y:S04]  /*0300*/  LDG.E.U8.CONSTANT R11, desc[UR4][R28.64+0xb] ;  /* 0x00000b041c0b7981 */ /* 0x000ea8000c1e9100 */
[----:B------:R-:W2:Y:S01]  /*0310*/  LDG.E.U8.CONSTANT R10, desc[UR4][R28.64+0xf] ;  /* 0x00000f041c0a7981 */ /* 0x000ea2000c1e9100 */
[----:B---3--:R-:W-:-:S03]  /*0320*/  IMAD R5, R5, 0x100, R0 ;  /* 0x0000010005057824 */ /* 0x008fc600078e0200 */
[----:B------:R-:W3:Y:S01]  /*0330*/  LDG.E.U8.CONSTANT R0, desc[UR4][R28.64+0x1e] ;  /* 0x00001e041c007981 */ /* 0x000ee2000c1e9100 */
[----:B----4-:R-:W-:-:S03]  /*0340*/  IMAD R7, R7, 0x100, R2 ;  /* 0x0000010007077824 */ /* 0x010fc600078e0202 */
[----:B------:R-:W4:Y:S01]  /*0350*/  LDG.E.U8.CONSTANT R2, desc[UR4][R28.64+0x1a] ;  /* 0x00001a041c027981 */ /* 0x000f22000c1e9100 */
[----:B-----5:R-:W-:Y:S02]  /*0360*/  IMAD R4, R4, 0x10000, R5 ;  /* 0x0001000004047824 */ /* 0x020fe400078e0205 */
[----:B--2---:R-:W-:Y:S02]  /*0370*/  IMAD R5, R6, 0x10000, R7 ;  /* 0x0001000006057824 */ /* 0x004fe400078e0207 */
[----:B------:R-:W2:Y:S04]  /*0380*/  LDG.E.U8.CONSTANT R6, desc[UR4][R28.64+0x1d] ;  /* 0x00001d041c067981 */ /* 0x000ea8000c1e9100 */
[----:B------:R-:W5:Y:S01]  /*0390*/  LDG.E.U8.CONSTANT R7, desc[UR4][R28.64+0x12] ;  /* 0x000012041c077981 */ /* 0x000f62000c1e9100 */
[----:B------:R-:W-:-:S03]  /*03a0*/  IMAD R22, R3, 0x100, R22 ;  /* 0x0000010003167824 */ /* 0x000fc600078e0216 */
[----:B------:R-:W2:Y:S01]  /*03b0*/  LDG.E.U8.CONSTANT R3, desc[UR4][R28.64+0x1c] ;  /* 0x00001c041c037981 */ /* 0x000ea2000c1e9100 */
[----:B------:R-:W-:-:S03]  /*03c0*/  IMAD R24, R23, 0x100, R24 ;  /* 0x0000010017187824 */ /* 0x000fc600078e0218 */
[----:B------:R-:W3:Y:S01]  /*03d0*/  LDG.E.U8.CONSTANT R23, desc[UR4][R28.64+0x17] ;  /* 0x000017041c177981 */ /* 0x000ee2000c1e9100 */
[----:B------:R-:W-:-:S03]  /*03e0*/  IMAD R24, R21, 0x10000, R24 ;  /* 0x0001000015187824 */ /* 0x000fc600078e0218 */
[----:B------:R-:W3:Y:S01]  /*03f0*/  LDG.E.U8.CONSTANT R21, desc[UR4][R28.64+0x1f] ;  /* 0x00001f041c157981 */ /* 0x000ee2000c1e9100 */
[----:B------:R-:W-:-:S03]  /*0400*/  IMAD R9, R19, 0x10000, R22 ;  /* 0x0001000013097824 */ /* 0x000fc600078e0216 */
[----:B------:R-:W3:Y:S01]  /*0410*/  LDG.E.U8.CONSTANT R22, desc[UR4][R28.64+0x1b] ;  /* 0x00001b041c167981 */ /* 0x000ee2000c1e9100 */
[----:B------:R-:W-:Y:S02]  /*0420*/  IMAD R15, R16, 0x100, R15 ;  /* 0x00000100100f7824 */ /* 0x000fe400078e020f */
[----:B------:R-:W-:Y:S02]  /*0430*/  IMAD R27, R18, 0x100, R17 ;  /* 0x00000100121b7824 */ /* 0x000fe400078e0211 */
[----:B------:R-:W0:Y:S08]  /*0440*/  LDC.64 R16, c[0x3][0x28] ;  /* 0x00c00a00ff107b82 */ /* 0x000e300000000a00 */
[----:B------:R-:W1:Y:S01]  /*0450*/  LDC.64 R18, c[0x3][0x168] ;  /* 0x00c05a00ff127b82 */ /* 0x000e620000000a00 */
[----:B------:R-:W-:-:S02]  /*0460*/  IMAD R14, R14, 0x100, R13 ;  /* 0x000001000e0e7824 */ /* 0x000fc400078e020d */
[----:B------:R-:W-:Y:S02]  /*0470*/  IMAD R4, R25, 0x1000000, R4 ;  /* 0x0100000019047824 */ /* 0x000fe400078e0204 */
[----:B------:R-:W-:Y:S02]  /*0480*/  IMAD R5, R26, 0x1000000, R5 ;  /* 0x010000001a057824 */ /* 0x000fe400078e0205 */
[--C-:B0-----:R-:W-:Y:S02]  /*0490*/  IMAD R16, R16, 0x4, R1.reuse ;  /* 0x0000000410107824 */ /* 0x101fe400078e0201 */
[--C-:B-1----:R-:W-:Y:S02]  /*04a0*/  IMAD R18, R18, 0x4, R1.reuse ;  /* 0x0000000412127824 */ /* 0x102fe400078e0201 */
[----:B------:R-:W-:Y:S02]  /*04b0*/  IMAD R19, R19, 0x4, R1 ;  /* 0x0000000413137824 */ /* 0x000fe400078e0201 */
[----:B-----5:R-:W-:-:S02]  /*04c0*/  IMAD R13, R7, 0x10000, R14 ;  /* 0x00010000070d7824 */ /* 0x020fc400078e020e */
[----:B--2---:R-:W-:Y:S02]  /*04d0*/  IMAD R6, R6, 0x100, R3 ;  /* 0x0000010006067824 */ /* 0x004fe400078e0203 */
[----:B------:R-:W-:Y:S02]  /*04e0*/  IMAD R14, R12, 0x10000, R15 ;  /* 0x000100000c0e7824 */ /* 0x000fe400078e020f */
[----:B----4-:R-:W-:Y:S02]  /*04f0*/  IMAD R3, R2, 0x10000, R27 ;  /* 0x0001000002037824 */ /* 0x010fe400078e021b */
[----:B---3--:R-:W-:Y:S02]  /*0500*/  IMAD R0, R0, 0x10000, R6 ;  /* 0x0001000000007824 */ /* 0x008fe400078e0206 */
[----:B------:R-:W-:Y:S02]  /*0510*/  IMAD R12, R8, 0x1000000, R13 ;  /* 0x01000000080c7824 */ /* 0x000fe400078e020d */
[----:B------:R-:W-:-:S02]  /*0520*/  IMAD R6, R11, 0x1000000, R24 ;  /* 0x010000000b067824 */ /* 0x000fc400078e0218 */
[----:B------:R-:W-:Y:S02]  /*0530*/  IMAD R7, R10, 0x1000000, R9 ;  /* 0x010000000a077824 */ /* 0x000fe400078e0209 */
[----:B------:R-:W-:Y:S02]  /*0540*/  IMAD R13, R23, 0x1000000, R14 ;  /* 0x01000000170d7824 */ /* 0x000fe400078e020e */
[----:B------:R-:W-:Y:S02]  /*0550*/  IMAD.MOV.U32 R10, RZ, RZ, 0x100 ;  /* 0x00000100ff0a7424 */ /* 0x000fe400078e00ff */
[----:B------:R-:W-:Y:S02]  /*0560*/  IMAD.MOV.U32 R8, RZ, RZ, RZ ;  /* 0x000000ffff087224 */ /* 0x000fe400078e00ff */
[----:B------:R-:W-:Y:S02]  /*0570*/  IMAD.MOV.U32 R9, RZ, RZ, RZ ;  /* 0x000000ffff097224 */ /* 0x000fe400078e00ff */
[----:B------:R-:W-:-:S02]  /*0580*/  IMAD.MOV.U32 R11, RZ, RZ, RZ ;  /* 0x000000ffff0b7224 */ /* 0x000fc400078e00ff */
[----:B------:R-:W-:Y:S02]  /*0590*/  IMAD R14, R22, 0x1000000, R3 ;  /* 0x01000000160e7824 */ /* 0x000fe400078e0203 */
[----:B------:R-:W-:Y:S01]  /*05a0*/  IMAD R15, R21, 0x1000000, R0 ;  /* 0x01000000150f7824 */ /* 0x000fe200078e0200 */
[----:B------:R0:W-:Y:S01]  /*05b0*/  STL.128 [R1+0x30], R8 ;  /* 0x0000300801007387 */ /* 0x0001e20000100c00 */
[----:B------:R-:W1:Y:S03]  /*05c0*/  LDC.64 R2, c[0x3][0x30] ;  /* 0x00c00c00ff027b82 */ /* 0x000e660000000a00 */
[----:B------:R2:W-:Y:S04]  /*05d0*/  STL.128 [R1], R4 ;  /* 0x0000000401007387 */ /* 0x0005e80000100c00 */
[----:B------:R3:W-:Y:S01]  /*05e0*/  STL.128 [R1+0x10], R12 ;  /* 0x0000100c01007387 */ /* 0x0007e20000100c00 */
[----:B------:R-:W4:Y:S03]  /*05f0*/  LDC.64 R22, c[0x3][0x170] ;  /* 0x00c05c00ff167b82 */ /* 0x000f260000000a00 */
[----:B------:R-:W5:Y:S04]  /*0600*/  LDL R21, [R16] ;  /* 0x0000000010157983 */ /* 0x000f680000100800 */
[----:B------:R-:W5:Y:S01]  /*0610*/  LDL R25, [R18] ;  /* 0x0000000012197983 */ /* 0x000f620000100800 */
[--C-:B------:R-:W-:Y:S01]  /*0620*/  IMAD R0, R17, 0x4, R1.reuse ;  /* 0x0000000411007824 */ /* 0x100fe200078e0201 */
[----:B0-----:R-:W0:Y:S02]  /*0630*/  LDC.64 R10, c[0x3][0x38] ;  /* 0x00c00e00ff0a7b82 */ /* 0x001e240000000a00 */
[----:B------:R-:W5:Y:S04]  /*0640*/  LDL R8, [R19] ;  /* 0x0000000013087983 */ /* 0x000f680000100800 */
[----:B------:R-:W5:Y:S01]  /*0650*/  LDL R0, [R0] ;  /* 0x0000000000007983 */ /* 0x000f620000100800 */
[--C-:B-1----:R-:W-:Y:S01]  /*0660*/  IMAD R2, R2, 0x4, R1.reuse ;  /* 0x0000000402027824 */ /* 0x102fe200078e0201 */
[----:B--2---:R-:W1:Y:S04]  /*0670*/  LDC.64 R4, c[0x3][0x178] ;  /* 0x00c05e00ff047b82 */ /* 0x004e680000000a00 */
[----:B------:R2:W5:Y:S01]  /*0680*/  LDL R6, [R2] ;  /* 0x0000000002067983 */ /* 0x0005620000100800 */
[----:B----4-:R-:W-:-:S06]  /*0690*/  IMAD R22, R22, 0x4, R1 ;  /* 0x0000000416167824 */ /* 0x010fcc00078e0201 */
[----:B------:R-:W4:Y:S01]  /*06a0*/  LDL R22, [R22] ;  /* 0x0000000016167983 */ /* 0x000f220000100800 */
[--C-:B---3--:R-:W-:Y:S02]  /*06b0*/  IMAD R13, R3, 0x4, R1.reuse ;  /* 0x00000004030d7824 */ /* 0x108fe400078e0201 */
[--C-:B------:R-:W-:Y:S01]  /*06c0*/  IMAD R14, R23, 0x4, R1.reuse ;  /* 0x00000004170e7824 */ /* 0x100fe200078e0201 */
[----:B--2---:R-:W2:Y:S03]  /*06d0*/  LDC.64 R2, c[0x3][0x40] ;  /* 0x00c01000ff027b82 */ /* 0x004ea60000000a00 */
[----:B------:R-:W3:Y:S04]  /*06e0*/  LDL R13, [R13] ;  /* 0x000000000d0d7983 */ /* 0x000ee80000100800 */
[----:B------:R-:W3:Y:S01]  /*06f0*/  LDL R14, [R14] ;  /* 0x000000000e0e7983 */ /* 0x000ee20000100800 */
[----:B0-----:R-:W-:-:S06]  /*0700*/  IMAD R9, R10, 0x4, R1 ;  /* 0x000000040a097824 */ /* 0x001fcc00078e0201 */
[----:B------:R-:W3:Y:S01]  /*0710*/  LDL R9, [R9] ;  /* 0x0000000009097983 */ /* 0x000ee20000100800 */
[----:B-1----:R-:W-:-:S06]  /*0720*/  IMAD R10, R4, 0x4, R1 ;  /* 0x00000004040a7824 */ /* 0x002fcc00078e0201 */
[----:B------:R-:W3:Y:S01]  /*0730*/  LDL R10, [R10] ;  /* 0x000000000a0a7983 */ /* 0x000ee20000100800 */
[----:B------:R-:W-:-:S06]  /*0740*/  IMAD R7, R11, 0x4, R1 ;  /* 0x000000040b077824 */ /* 0x000fcc00078e0201 */
[----:B------:R-:W3:Y:S01]  /*0750*/  LDL R7, [R7] ;  /* 0x0000000007077983 */ /* 0x000ee20000100800 */
[--C-:B--2---:R-:W-:Y:S02]  /*0760*/  IMAD R11, R2, 0x4, R1.reuse ;  /* 0x00000004020b7824 */ /* 0x104fe400078e0201 */
[--C-:B------:R-:W-:Y:S02]  /*0770*/  IMAD R12, R5, 0x4, R1.reuse ;  /* 0x00000004050c7824 */ /* 0x100fe400078e0201 */
[----:B------:R-:W0:Y:S02]  /*0780*/  LDC.64 R4, c[0x3][0x180] ;  /* 0x00c06000ff047b82 */ /* 0x000e240000000a00 */
[----:B------:R-:W2:Y:S04]  /*0790*/  LDL R11, [R11] ;  /* 0x000000000b0b7983 */ /* 0x000ea80000100800 */
[----:B------:R-:W2:Y:S01]  /*07a0*/  LDL R12, [R12] ;  /* 0x000000000c0c7983 */ /* 0x000ea20000100800 */
[----:B------:R-:W-:-:S02]  /*07b0*/  IMAD R16, R3, 0x4, R1 ;  /* 0x0000000403107824 */ /* 0x000fc400078e0201 */
[----:B------:R-:W1:Y:S04]  /*07c0*/  LDC.64 R2, c[0x3][0x530] ;  /* 0x00c14c00ff027b82 */ /* 0x000e680000000a00 */
[----:B------:R-:W2:Y:S01]  /*07d0*/  LDL R16, [R16] ;  /* 0x0000000010107983 */ /* 0x000ea20000100800 */
[----:B0-----:R-:W-:-:S06]  /*07e0*/  IMAD R17, R4, 0x4, R1 ;  /* 0x0000000404117824 */ /* 0x001fcc00078e0201 */
[----:B------:R-:W2:Y:S01]  /*07f0*/  LDL R17, [R17] ;  /* 0x0000000011117983 */ /* 0x000ea20000100800 */
[----:B------:R-:W-:Y:S02]  /*0800*/  IMAD R18, R5, 0x4, R1 ;  /* 0x0000000405127824 */ /* 0x000fe400078e0201 */
[----:B------:R-:W1:Y:S04]  /*0810*/  LDC.64 R4, c[0x3][0x528] ;  /* 0x00c14a00ff047b82 */ /* 0x000e680000000a00 */
[----:B------:R-:W2:Y:S01]  /*0820*/  LDL R18, [R18] ;  /* 0x0000000012127983 */ /* 0x000ea20000100800 */
[----:B------:R-:W-:Y:S02]  /*0830*/  UIADD3 UR9, UPT, UPT, -UR16, 0x20, URZ ;  /* 0x0000002010097890 */ /* 0x000fe4000fffe1ff */
[----:B------:R-:W-:Y:S01]  /*0840*/  UIADD3 UR10, UPT, UPT, -UR18, 0x20, URZ ;  /* 0x00000020120a7890 */ /* 0x000fe2000fffe1ff */
[----:B-1----:R-:W-:-:S02]  /*0850*/  LOP3.LUT R15, R5, R2, R3, 0x96, !PT ;  /* 0x00000002050f7212 */ /* 0x002fc400078e9603 */
[--C-:B------:R-:W-:Y:S02]  /*0860*/  LOP3.LUT R19, R5, R3, R2.reuse, 0x4b, !PT ;  /* 0x0000000305137212 */ /* 0x100fe400078e4b02 */
[----:B------:R-:W-:Y:S02]  /*0870*/  SHF.L.W.U32.HI R24, R2, 0xa, R2 ;  /* 0x0000000a02187819 */ /* 0x000fe40000010e02 */
[-C--:B-----5:R-:W-:Y:S02]  /*0880*/  IADD3 R15, PT, PT, R21, R4.reuse, R15 ;  /* 0x00000004150f7210 */ /* 0x0a0fe40007ffe00f */
[----:B------:R-:W-:-:S03]  /*0890*/  IADD3 R19, PT, PT, R25, R4, R19 ;  /* 0x0000000419137210 */ /* 0x000fc60007ffe013 */
[----:B------:R-:W-:Y:S02]  /*08a0*/  VIADD R15, R15, UR11 ;  /* 0x0000000b0f0f7c36 */ /* 0x000fe40008000000 */
[----:B------:R-:W-:-:S03]  /*08b0*/  VIADD R19, R19, UR7 ;  /* 0x0000000713137c36 */ /* 0x000fc60008000000 */
[----:B------:R-:W-:Y:S02]  /*08c0*/  SHF.L.U32 R4, R15, UR16, RZ ;  /* 0x000000100f047c19 */ /* 0x000fe400080006ff */
[----:B------:R-:W-:Y:S02]  /*08d0*/  SHF.R.U32.HI R15, RZ, UR9, R15 ;  /* 0x00000009ff0f7c19 */ /* 0x000fe4000801160f */
[----:B------:R-:W-:Y:S02]  /*08e0*/  SHF.L.U32 R21, R19, UR18, RZ ;  /* 0x0000001213157c19 */ /* 0x000fe400080006ff */
[----:B------:R-:W-:Y:S02]  /*08f0*/  SHF.R.U32.HI R26, RZ, UR10, R19 ;  /* 0x0000000aff1a7c19 */ /* 0x000fe40008011613 */
[----:B------:R-:W-:Y:S02]  /*0900*/  IADD3 R4, PT, PT, R15, UR12, R4 ;  /* 0x0000000c0f047c10 */ /* 0x000fe4000fffe004 */
[----:B------:R-:W-:-:S02]  /*0910*/  IADD3 R19, PT, PT, R26, UR12, R21 ;  /* 0x0000000c1a137c10 */ /* 0x000fc4000fffe015 */
[-CC-:B------:R-:W-:Y:S02]  /*0920*/  LOP3.LUT R15, R4, R24.reuse, R5.reuse, 0x96, !PT ;  /* 0x00000018040f7212 */ /* 0x180fe400078e9605 */
[----:B------:R-:W-:Y:S02]  /*0930*/  LOP3.LUT R21, R19, R24, R5, 0x4b, !PT ;  /* 0x0000001813157212 */ /* 0x000fe400078e4b05 */
[----:B------:R-:W-:Y:S02]  /*0940*/  IADD3 R0, PT, PT, R0, UR12, R15 ;  /* 0x0000000c00007c10 */ /* 0x000fe4000fffe00f */
[----:B------:R-:W-:Y:S01]  /*0950*/  IADD3 R8, PT, PT, R8, UR12, R21 ;  /* 0x0000000c08087c10 */ /* 0x000fe2000fffe015 */
[----:B------:R-:W-:Y:S02]  /*0960*/  UIADD3 UR9, UPT, UPT, -UR17, 0x20, URZ ;  /* 0x0000002011097890 */ /* 0x000fe4000fffe1ff */
[----:B------:R-:W-:Y:S01]  /*0970*/  VIADD R0, R0, UR11 ;  /* 0x0000000b00007c36 */ /* 0x000fe20008000000 */
[----:B------:R-:W-:Y:S01]  /*0980*/  UIADD3 UR10, UPT, UPT, -UR19, 0x20, URZ ;  /* 0x00000020130a7890 */ /* 0x000fe2000fffe1ff */
[----:B------:R-:W-:Y:S01]  /*0990*/  VIADD R15, R8, UR7 ;  /* 0x00000007080f7c36 */ /* 0x000fe20008000000 */
[----:B------:R-:W0:Y:S02]  /*09a0*/  LDCU.128 UR12, c[0x3][0x3f0] ;  /* 0x00c07e00ff0c77ac */ /* 0x000e240008000c00 */
[----:B------:R-:W-:-:S02]  /*09b0*/  SHF.L.U32 R8, R0, UR17, RZ ;  /* 0x0000001100087c19 */ /* 0x000fc400080006ff */
[----:B------:R-:W-:Y:S02]  /*09c0*/  SHF.R.U32.HI R0, RZ, UR9, R0 ;  /* 0x00000009ff007c19 */ /* 0x000fe40008011600 */
[----:B------:R-:W-:Y:S02]  /*09d0*/  SHF.L.U32 R24, R15, UR19, RZ ;  /* 0x000000130f187c19 */ /* 0x000fe400080006ff */
[----:B------:R-:W-:Y:S01]  /*09e0*/  SHF.R.U32.HI R21, RZ, UR10, R15 ;  /* 0x0000000aff157c19 */ /* 0x000fe2000801160f */
[----:B------:R-:W-:Y:S01]  /*09f0*/  UIADD3 UR9, UPT, UPT, -UR20, 0x20, URZ ;  /* 0x0000002014097890 */ /* 0x000fe2000fffe1ff */
[-C--:B------:R-:W-:Y:S01]  /*0a00*/  IADD3 R8, PT, PT, R0, R3.reuse, R8 ;  /* 0x0000000300087210 */ /* 0x080fe20007ffe008 */
[----:B------:R-:W1:Y:S01]  /*0a10*/  LDCU.128 UR16, c[0x3][0x2c0] ;  /* 0x00c05800ff1077ac */ /* 0x000e620008000c00 */
[----:B------:R-:W-:Y:S02]  /*0a20*/  SHF.L.W.U32.HI R15, R5, 0xa, R5 ;  /* 0x0000000a050f7819 */ /* 0x000fe40000010e05 */
[----:B------:R-:W-:-:S02]  /*0a30*/  IADD3 R0, PT, PT, R21, R3, R24 ;  /* 0x0000000315007210 */ /* 0x000fc40007ffe018 */
[--C-:B------:R-:W-:Y:S02]  /*0a40*/  LOP3.LUT R21, R8, R4, R15.reuse, 0x96, !PT ;  /* 0x0000000408157212 */ /* 0x100fe400078e960f */
[----:B------:R-:W-:Y:S02]  /*0a50*/  LOP3.LUT R15, R0, R19, R15, 0x2d, !PT ;  /* 0x00000013000f7212 */ /* 0x000fe400078e2d0f */
[-C--:B------:R-:W-:Y:S02]  /*0a60*/  IADD3 R6, PT, PT, R6, R3.reuse, R21 ;  /* 0x0000000306067210 */ /* 0x080fe40007ffe015 */
[----:B----4-:R-:W-:Y:S01]  /*0a70*/  IADD3 R15, PT, PT, R22, R3, R15 ;  /* 0x00000003160f7210 */ /* 0x010fe20007ffe00f */
[----:B0-----:R-:W-:Y:S02]  /*0a80*/  UIADD3 UR10, UPT, UPT, -UR12, 0x20, URZ ;  /* 0x000000200c0a7890 */ /* 0x001fe4000fffe1ff */
[----:B------:R-:W-:Y:S02]  /*0a90*/  VIADD R6, R6, UR11 ;  /* 0x0000000b06067c36 */ /* 0x000fe40008000000 */
[----:B------:R-:W-:Y:S01]  /*0aa0*/  VIADD R23, R15, UR7 ;  /* 0x000000070f177c36 */ /* 0x000fe20008000000 */
[----:B------:R-:W-:-:S02]  /*0ab0*/  SHF.L.W.U32.HI R15, R2, 0xa, R2 ;  /* 0x0000000a020f7819 */ /* 0x000fc40000010e02 */
[----:B------:R-:W-:Y:S02]  /*0ac0*/  SHF.L.U32 R22, R6, UR20, RZ ;  /* 0x0000001406167c19 */ /* 0x000fe400080006ff */
[----:B------:R-:W-:Y:S02]  /*0ad0*/  SHF.R.U32.HI R21, RZ, UR9, R6 ;  /* 0x00000009ff157c19 */ /* 0x000fe40008011606 */
[----:B------:R-:W-:Y:S02]  /*0ae0*/  SHF.L.U32 R24, R23, UR12, RZ ;  /* 0x0000000c17187c19 */ /* 0x000fe400080006ff */
[----:B------:R-:W-:Y:S02]  /*0af0*/  SHF.R.U32.HI R6, RZ, UR10, R23 ;  /* 0x0000000aff067c19 */ /* 0x000fe40008011617 */
[----:B------:R-:W-:Y:S02]  /*0b00*/  IADD3 R21, PT, PT, R21, R22, R15 ;  /* 0x0000001615157210 */ /* 0x000fe40007ffe00f */
[----:B------:R-:W-:-:S02]  /*0b10*/  SHF.L.W.U32.HI R4, R4, 0xa, R4 ;  /* 0x0000000a04047819 */ /* 0x000fc40000010e04 */
[----:B------:R-:W-:Y:S02]  /*0b20*/  IADD3 R6, PT, PT, R6, R24, R15 ;  /* 0x0000001806067210 */ /* 0x000fe40007ffe00f */
[----:B------:R-:W-:Y:S02]  /*0b30*/  SHF.L.W.U32.HI R19, R19, 0xa, R19 ;  /* 0x0000000a13137819 */ /* 0x000fe40000010e13 */
[----:B------:R-:W-:Y:S02]  /*0b40*/  LOP3.LUT R22, R21, R8, R4, 0x96, !PT ;  /* 0x0000000815167212 */ /* 0x000fe400078e9604 */
[----:B------:R-:W-:Y:S02]  /*0b50*/  LOP3.LUT R23, R6, R0, R19, 0x2d, !PT ;  /* 0x0000000006177212 */ /* 0x000fe400078e2d13 */
[----:B---3--:R-:W-:Y:S02]  /*0b60*/  IADD3 R13, PT, PT, R13, R22, R15 ;  /* 0x000000160d0d7210 */ /* 0x008fe40007ffe00f */
[----:B------:R-:W-:Y:S01]  /*0b70*/  IADD3 R23, PT, PT, R14, R15, R23 ;  /* 0x0000000f0e177210 */ /* 0x000fe20007ffe017 */
[----:B------:R-:W-:-:S02]  /*0b80*/  UIADD3 UR9, UPT, UPT, -UR21, 0x20, URZ ;  /* 0x0000002015097890 */ /* 0x000fc4000fffe1ff */
[----:B------:R-:W-:Y:S01]  /*0b90*/  UIADD3 UR10, UPT, UPT, -UR13, 0x20, URZ ;  /* 0x000000200d0a7890 */ /* 0x000fe2000fffe1ff */
[----:B------:R-:W-:Y:S01]  /*0ba0*/  VIADD R13, R13, UR11 ;  /* 0x0000000b0d0d7c36 */ /* 0x000fe20008000000 */
[----:B------:R-:W-:Y:S01]  /*0bb0*/  SHF.L.W.U32.HI R24, R5, 0xa, R5 ;  /* 0x0000000a05187819 */ /* 0x000fe20000010e05 */
[----:B------:R-:W-:Y:S01]  /*0bc0*/  VIADD R22, R23, UR7 ;  /* 0x0000000717167c36 */ /* 0x000fe20008000000 */
[----:B------:R-:W0:Y:S02]  /*0bd0*/  LDC.64 R14, c[0x3][0x48] ;  /* 0x00c01200ff0e7b82 */ /* 0x000e240000000a00 */
[----:B------:R-:W-:Y:S02]  /*0be0*/  SHF.L.U32 R23, R13, UR21, RZ ;  /* 0x000000150d177c19 */ /* 0x000fe400080006ff */
[----:B------:R-:W-:Y:S02]  /*0bf0*/  SHF.R.U32.HI R13, RZ, UR9, R13 ;  /* 0x00000009ff0d7c19 */ /* 0x000fe4000801160d */
[----:B------:R-:W-:-:S02]  /*0c00*/  SHF.L.U32 R25, R22, UR13, RZ ;  /* 0x0000000d16197c19 */ /* 0x000fc400080006ff */
[----:B------:R-:W-:Y:S02]  /*0c10*/  SHF.R.U32.HI R22, RZ, UR10, R22 ;  /* 0x0000000aff167c19 */ /* 0x000fe40008011616 */
[--C-:B------:R-:W-:Y:S02]  /*0c20*/  IADD3 R23, PT, PT, R13, R23, R24.reuse ;  /* 0x000000170d177210 */ /* 0x100fe40007ffe018 */
[----:B------:R-:W-:Y:S02]  /*0c30*/  IADD3 R13, PT, PT, R22, R25, R24 ;  /* 0x00000019160d7210 */ /* 0x000fe40007ffe018 */
[----:B------:R-:W-:-:S04]  /*0c40*/  SHF.L.W.U32.HI R22, R8, 0xa, R8 ;  /* 0x0000000a08167819 */ /* 0x000fc80000010e08 */
[----:B------:R-:W-:-:S04]  /*0c50*/  LOP3.LUT R25, R23, R21, R22, 0x96, !PT ;  /* 0x0000001517197212 */ /* 0x000fc800078e9616 */
[----:B------:R-:W-:Y:S02]  /*0c60*/  IADD3 R25, PT, PT, R9, R25, R24 ;  /* 0x0000001909197210 */ /* 0x000fe40007ffe018 */
[----:B------:R-:W3:Y:S01]  /*0c70*/  LDC.64 R8, c[0x3][0x188] ;  /* 0x00c06200ff087b82 */ /* 0x000ee20000000a00 */
[----:B------:R-:W-:-:S04]  /*0c80*/  SHF.L.W.U32.HI R0, R0, 0xa, R0 ;  /* 0x0000000a00007819 */ /* 0x000fc80000010e00 */
[----:B------:R-:W-:Y:S01]  /*0c90*/  LOP3.LUT R27, R13, R6, R0, 0x2d, !PT ;  /* 0x000000060d1b7212 */ /* 0x000fe200078e2d00 */
[----:B------:R-:W-:Y:S01]  /*0ca0*/  UIADD3 UR9, UPT, UPT, -UR22, 0x20, URZ ;  /* 0x0000002016097890 */ /* 0x000fe2000fffe1ff */
[----:B------:R-:W-:Y:S02]  /*0cb0*/  VIADD R25, R25, UR11 ;  /* 0x0000000b19197c36 */ /* 0x000fe40008000000 */
[----:B------:R-:W-:Y:S01]  /*0cc0*/  IADD3 R24, PT, PT, R10, R24, R27 ;  /* 0x000000180a187210 */ /* 0x000fe20007ffe01b */
[----:B0-----:R-:W-:Y:S02]  /*0cd0*/  IMAD R10, R14, 0x4, R1 ;  /* 0x000000040e0a7824 */ /* 0x001fe400078e0201 */
[----:B------:R-:W-:-:S04]  /*0ce0*/  SHF.L.U32 R27, R25, UR22, RZ ;  /* 0x00000016191b7c19 */ /* 0x000fc800080006ff */
[----:B------:R-:W4:Y:S01]  /*0cf0*/  LDL R10, [R10] ;  /* 0x000000000a0a7983 */ /* 0x000f220000100800 */
[----:B------:R-:W-:Y:S01]  /*0d00*/  SHF.L.W.U32.HI R21, R21, 0xa, R21 ;  /* 0x0000000a15157819 */ /* 0x000fe20000010e15 */
[----:B---3--:R-:W-:Y:S01]  /*0d10*/  IMAD R14, R8, 0x4, R1 ;  /* 0x00000004080e7824 */ /* 0x008fe200078e0201 */
[----:B------:R-:W-:-:S04]  /*0d20*/  SHF.R.U32.HI R8, RZ, UR9, R25 ;  /* 0x00000009ff087c19 */ /* 0x000fc80008011619 */
[--C-:B------:R-:W-:Y:S01]  /*0d30*/  IADD3 R8, PT, PT, R8, R27, R4.reuse ;  /* 0x0000001b08087210 */ /* 0x100fe20007ffe004 */
[----:B------:R-:W-:Y:S01]  /*0d40*/  IMAD R15, R15, 0x4, R1 ;  /* 0x000000040f0f7824 */ /* 0x000fe200078e0201 */
[----:B------:R-:W3:Y:S02]  /*0d50*/  LDL R14, [R14] ;  /* 0x000000000e0e7983 */ /* 0x000ee40000100800 */
[----:B------:R-:W-:Y:S01]  /*0d60*/  LOP3.LUT R25, R8, R23, R21, 0x96, !PT ;  /* 0x0000001708197212 */ /* 0x000fe200078e9615 */
[----:B------:R-:W-:Y:S01]  /*0d70*/  UIADD3 UR9, UPT, UPT, -UR23, 0x20, URZ ;  /* 0x0000002017097890 */ /* 0x000fe2000fffe1ff */
[----:B------:R-:W-:Y:S01]  /*0d80*/  VIADD R24, R24, UR7 ;  /* 0x0000000718187c36 */ /* 0x000fe20008000000 */
[----:B------:R-:W5:Y:S01]  /*0d90*/  LDL R15, [R15] ;  /* 0x000000000f0f7983 */ /* 0x000f620000100800 */
[----:B------:R-:W-:Y:S01]  /*0da0*/  IADD3 R7, PT, PT, R7, R25, R4 ;  /* 0x0000001907077210 */ /* 0x000fe20007ffe004 */
[----:B------:R-:W-:-:S04]  /*0db0*/  IMAD R4, R9, 0x4, R1 ;  /* 0x0000000409047824 */ /* 0x000fc800078e0201 */
[----:B------:R-:W-:Y:S01]  /*0dc0*/  VIADD R7, R7, UR11 ;  /* 0x0000000b07077c36 */ /* 0x000fe20008000000 */
[----:B------:R-:W-:Y:S01]  /*0dd0*/  SHF.L.U32 R26, R24, UR14, RZ ;  /* 0x0000000e181a7c19 */ /* 0x000fe200080006ff */
[----:B-1----:R-:W-:Y:S01]  /*0de0*/  UIADD3 UR10, UPT, UPT, -UR16, 0x20, URZ ;  /* 0x00000020100a7890 */ /* 0x002fe2000fffe1ff */
[----:B------:R-:W-:Y:S01]  /*0df0*/  SHF.L.W.U32.HI R23, R23, 0xa, R23 ;  /* 0x0000000a17177819 */ /* 0x000fe20000010e17 */
[----:B------:R-:W5:Y:S01]  /*0e00*/  LDL R4, [R4] ;  /* 0x0000000004047983 */ /* 0x000f620000100800 */
[----:B------:R-:W-:Y:S01]  /*0e10*/  SHF.L.U32 R9, R7, UR23, RZ ;  /* 0x0000001707097c19 */ /* 0x000fe200080006ff */
[----:B------:R-:W0:Y:S01]  /*0e20*/  LDCU.128 UR20, c[0x3][0x2d0] ;  /* 0x00c05a00ff1477ac */ /* 0x000e220008000c00 */
[----:B------:R-:W-:Y:S01]  /*0e30*/  SHF.R.U32.HI R7, RZ, UR9, R7 ;  /* 0x00000009ff077c19 */ /* 0x000fe20008011607 */
[----:B------:R-:W-:-:S03]  /*0e40*/  UIADD3 UR9, UPT, UPT, -UR14, 0x20, URZ ;  /* 0x000000200e097890 */ /* 0x000fc6000fffe1ff */
[----:B------:R-:W-:-:S03]  /*0e50*/  IADD3 R9, PT, PT, R7, R9, R22 ;  /* 0x0000000907097210 */ /* 0x000fc60007ffe016 */
[----:B------:R-:W-:Y:S02]  /*0e60*/  SHF.R.U32.HI R24, RZ, UR9, R24 ;  /* 0x00000009ff187c19 */ /* 0x000fe40008011618 */
[----:B------:R-:W-:Y:S02]  /*0e70*/  SHF.L.W.U32.HI R25, R6, 0xa, R6 ;  /* 0x0000000a06197819 */ /* 0x000fe40000010e06 */
[----:B------:R-:W-:Y:S02]  /*0e80*/  IADD3 R24, PT, PT, R24, R26, R19 ;  /* 0x0000001a18187210 */ /* 0x000fe40007ffe013 */
[----:B------:R-:W-:Y:S02]  /*0e90*/  LOP3.LUT R7, R9, R8, R23, 0x96, !PT ;  /* 0x0000000809077212 */ /* 0x000fe400078e9617 */
[----:B------:R-:W-:Y:S02]  /*0ea0*/  LOP3.LUT R6, R24, R13, R25, 0x2d, !PT ;  /* 0x0000000d18067212 */ /* 0x000fe400078e2d19 */
[----:B--2---:R-:W-:-:S02]  /*0eb0*/  IADD3 R11, PT, PT, R11, R7, R22 ;  /* 0x000000070b0b7210 */ /* 0x004fc40007ffe016 */
[----:B------:R-:W-:Y:S02]  /*0ec0*/  IADD3 R12, PT, PT, R12, R19, R6 ;  /* 0x000000130c0c7210 */ /* 0x000fe40007ffe006 */
[----:B------:R-:W1:Y:S01]  /*0ed0*/  LDC.64 R6, c[0x3][0x50] ;  /* 0x00c01400ff067b82 */ /* 0x000e620000000a00 */
[----:B------:R-:W-:Y:S01]  /*0ee0*/  VIADD R11, R11, UR11 ;  /* 0x0000000b0b0b7c36 */ /* 0x000fe20008000000 */
[----:B------:R-:W-:Y:S01]  /*0ef0*/  UIADD3 UR9, UPT, UPT, -UR15, 0x20, URZ ;  /* 0x000000200f097890 */ /* 0x000fe2000fffe1ff */
[----:B------:R-:W-:-:S03]  /*0f00*/  VIADD R12, R12, UR7 ;  /* 0x000000070c0c7c36 */ /* 0x000fc60008000000 */
[----:B------:R-:W-:Y:S02]  /*0f10*/  SHF.L.U32 R22, R11, UR16, RZ ;  /* 0x000000100b167c19 */ /* 0x000fe400080006ff */
[----:B------:R-:W-:-:S04]  /*0f20*/  SHF.R.U32.HI R11, RZ, UR10, R11 ;  /* 0x0000000aff0b7c19 */ /* 0x000fc8000801160b */
[----:B------:R-:W-:Y:S02]  /*0f30*/  IADD3 R22, PT, PT, R11, R22, R21 ;  /* 0x000000160b167210 */ /* 0x000fe40007ffe015 */
[----:B------:R-:W-:Y:S01]  /*0f40*/  SHF.L.U32 R11, R12, UR15, RZ ;  /* 0x0000000f0c0b7c19 */ /* 0x000fe200080006ff */
[----:B------:R-:W2:Y:S01]  /*0f50*/  LDCU.128 UR12, c[0x3][0x400] ;  /* 0x00c08000ff0c77ac */ /* 0x000ea20008000c00 */
[----:B------:R-:W-:Y:S02]  /*0f60*/  SHF.R.U32.HI R12, RZ, UR9, R12 ;  /* 0x00000009ff0c7c19 */ /* 0x000fe4000801160c */
[----:B------:R-:W-:Y:S02]  /*0f70*/  SHF.L.W.U32.HI R8, R8, 0xa, R8 ;  /* 0x0000000a08087819 */ /* 0x000fe40000010e08 */
[----:B------:R-:W-:Y:S02]  /*0f80*/  IADD3 R11, PT, PT, R12, R11, R0 ;  /* 0x0000000b0c0b7210 */ /* 0x000fe40007ffe000 */
[----:B------:R-:W-:-:S02]  /*0f90*/  LOP3.LUT R12, R22, R9, R8, 0x96, !PT ;  /* 0x00000009160c7212 */ /* 0x000fc400078e9608 */
[----:B------:R-:W-:Y:S02]  /*0fa0*/  SHF.L.W.U32.HI R19, R13, 0xa, R13 ;  /* 0x0000000a0d137819 */ /* 0x000fe40000010e0d */
[----:B------:R-:W-:Y:S01]  /*0fb0*/  IADD3 R16, PT, PT, R16, R12, R21 ;  /* 0x0000000c10107210 */ /* 0x000fe20007ffe015 */
[----:B-1----:R-:W-:Y:S01]  /*0fc0*/  IMAD R21, R6, 0x4, R1 ;  /* 0x0000000406157824 */ /* 0x002fe200078e0201 */
[----:B------:R-:W-:-:S04]  /*0fd0*/  LOP3.LUT R12, R11, R24, R19, 0x2d, !PT ;  /* 0x000000180b0c7212 */ /* 0x000fc800078e2d13 */
[----:B------:R-:W-:Y:S02]  /*0fe0*/  IADD3 R17, PT, PT, R17, R0, R12 ;  /* 0x0000000011117210 */ /* 0x000fe40007ffe00c */
[----:B------:R-:W1:Y:S01]  /*0ff0*/  LDC.64 R12, c[0x3][0x190] ;  /* 0x00c06400ff0c7b82 */ /* 0x000e620000000a00 */
[----:B------:R-:W5:Y:S01]  /*1000*/  LDL R0, [R21] ;  /* 0x0000000015007983 */ /* 0x000f620000100800 */
[----:B--2---:R-:W-:Y:S01]  /*1010*/  UIADD3 UR9, UPT, UPT, -UR12, 0x20, URZ ;  /* 0x000000200c097890 */ /* 0x004fe2000fffe1ff */
[----:B------:R-:W-:-:S05]  /*1020*/  VIADD R17, R17, UR7 ;  /* 0x0000000711117c36 */ /* 0x000fca0008000000 */
[----:B------:R-:W-:Y:S02]  /*1030*/  SHF.L.U32 R26, R17, UR12, RZ ;  /* 0x0000000c111a7c19 */ /* 0x000fe400080006ff */
[----:B------:R-:W-:-:S04]  /*1040*/  SHF.R.U32.HI R17, RZ, UR9, R17 ;  /* 0x00000009ff117c19 */ /* 0x000fc80008011611 */
[----:B------:R-:W-:Y:S02]  /*1050*/  IADD3 R26, PT, PT, R17, R26, R25 ;  /* 0x0000001a111a7210 */ /* 0x000fe40007ffe019 */
[----:B------:R-:W-:Y:S01]  /*1060*/  SHF.L.W.U32.HI R17, R24, 0xa, R24 ;  /* 0x0000000a18117819 */ /* 0x000fe20000010e18 */
[----:B------:R-:W-:-:S03]  /*1070*/  IMAD R24, R7, 0x4, R1 ;  /* 0x0000000407187824 */ /* 0x000fc600078e0201 */
[----:B------:R-:W-:-:S04]  /*1080*/  LOP3.LUT R6, R26, R11, R17, 0x2d, !PT ;  /* 0x0000000b1a067212 */ /* 0x000fc800078e2d11 */
[----:B------:R-:W-:Y:S01]  /*1090*/  IADD3 R25, PT, PT, R18, R25, R6 ;  /* 0x0000001912197210 */ /* 0x000fe20007ffe006 */
[--C-:B-1----:R-:W-:Y:S01]  /*10a0*/  IMAD R18, R12, 0x4, R1.reuse ;  /* 0x000000040c127824 */ /* 0x102fe200078e0201 */
[----:B------:R-:W1:Y:S01]  /*10b0*/  LDC.64 R6, c[0x3][0x58] ;  /* 0x00c01600ff067b82 */ /* 0x000e620000000a00 */
[----:B------:R2:W5:Y:S04]  /*10c0*/  LDL R12, [R24] ;  /* 0x00000000180c7983 */ /* 0x0005680000100800 */
[----:B------:R-:W5:Y:S01]  /*10d0*/  LDL R18, [R18] ;  /* 0x0000000012127983 */ /* 0x000f620000100800 */
[----:B-1----:R-:W-:-:S06]  /*10e0*/  IMAD R6, R6, 0x4, R1 ;  /* 0x0000000406067824 */ /* 0x002fcc00078e0201 */
[----:B------:R-:W5:Y:S01]  /*10f0*/  LDL R6, [R6] ;  /* 0x0000000006067983 */ /* 0x000f620000100800 */
[----:B------:R-:W-:-:S06]  /*1100*/  IMAD R13, R13, 0x4, R1 ;  /* 0x000000040d0d7824 */ /* 0x000fcc00078e0201 */
[----:B------:R-:W5:Y:S01]  /*1110*/  LDL R13, [R13] ;  /* 0x000000000d0d7983 */ /* 0x000f620000100800 */
[----:B------:R-:W-:-:S06]  /*1120*/  IMAD R7, R7, 0x4, R1 ;  /* 0x0000000407077824 */ /* 0x000fcc00078e0201 */
[----:B------:R-:W5:Y:S01]  /*1130*/  LDL R7, [R7] ;  /* 0x0000000007077983 */ /* 0x000f620000100800 */
[----:B------:R-:W-:Y:S01]  /*1140*/  UIADD3 UR9, UPT, UPT, -UR17, 0x20, URZ ;  /* 0x0000002011097890 */ /* 0x000fe2000fffe1ff */
[----:B------:R-:W-:Y:S01]  /*1150*/  VIADD R16, R16, UR11 ;  /* 0x0000000b10107c36 */ /* 0x000fe20008000000 */
[----:B------:R-:W-:-:S04]  /*1160*/  SHF.L.W.U32.HI R27, R9, 0xa, R9 ;  /* 0x0000000a091b7819 */ /* 0x000fc80000010e09 */
[----:B--2---:R-:W-:Y:S02]  /*1170*/  SHF.L.U32 R24, R16, UR17, RZ ;  /* 0x0000001110187c19 */ /* 0x004fe400080006ff */
[----:B------:R-:W-:-:S04]  /*1180*/  SHF.R.U32.HI R21, RZ, UR9, R16 ;  /* 0x00000009ff157c19 */ /* 0x000fc80008011610 */
[----:B------:R-:W-:-:S04]  /*1190*/  IADD3 R21, PT, PT, R21, R24, R23 ;  /* 0x0000001815157210 */ /* 0x000fc80007ffe017 */
[----:B------:R-:W-:Y:S01]  /*11a0*/  LOP3.LUT R9, R21, R22, R27, 0x96, !PT ;  /* 0x0000001615097212 */ /* 0x000fe200078e961b */
[----:B------:R-:W-:Y:S01]  /*11b0*/  UIADD3 UR9, UPT, UPT, -UR13, 0x20, URZ ;  /* 0x000000200d097890 */ /* 0x000fe2000fffe1ff */
[----:B------:R-:W-:Y:S01]  /*11c0*/  VIADD R25, R25, UR7 ;  /* 0x0000000719197c36 */ /* 0x000fe20008000000 */
[----:B------:R-:W-:Y:S01]  /*11d0*/  UIADD3 UR10, UPT, UPT, -UR18, 0x20, URZ ;  /* 0x00000020120a7890 */ /* 0x000fe2000fffe1ff */
[----:B----4-:R-:W-:-:S03]  /*11e0*/  IADD3 R9, PT, PT, R10, R9, R23 ;  /* 0x000000090a097210 */ /* 0x010fc60007ffe017 */
[----:B------:R-:W-:Y:S02]  /*11f0*/  SHF.L.U32 R10, R25, UR13, RZ ;  /* 0x0000000d190a7c19 */ /* 0x000fe400080006ff */
[----:B------:R-:W-:Y:S01]  /*1200*/  SHF.R.U32.HI R23, RZ, UR9, R25 ;  /* 0x00000009ff177c19 */ /* 0x000fe20008011619 */
[----:B------:R-:W-:Y:S01]  /*1210*/  VIADD R9, R9, UR11 ;  /* 0x0000000b09097c36 */ /* 0x000fe20008000000 */
[----:B------:R-:W-:Y:S02]  /*1220*/  SHF.L.W.U32.HI R25, R11, 0xa, R11 ;  /* 0x0000000a0b197819 */ /* 0x000fe40000010e0b */
[----:B------:R-:W-:Y:S02]  /*1230*/  IADD3 R23, PT, PT, R23, R10, R19 ;  /* 0x0000000a17177210 */ /* 0x000fe40007ffe013 */
[----:B------:R-:W-:Y:S02]  /*1240*/  SHF.L.U32 R29, R9, UR18, RZ ;  /* 0x00000012091d7c19 */ /* 0x000fe400080006ff */
[----:B------:R-:W-:-:S02]  /*1250*/  SHF.R.U32.HI R16, RZ, UR10, R9 ;  /* 0x0000000aff107c19 */ /* 0x000fc40008011609 */
[----:B------:R-:W-:Y:S02]  /*1260*/  LOP3.LUT R9, R23, R26, R25, 0x2d, !PT ;  /* 0x0000001a17097212 */ /* 0x000fe400078e2d19 */
[----:B------:R-:W-:Y:S02]  /*1270*/  IADD3 R16, PT, PT, R16, R29, R8 ;  /* 0x0000001d10107210 */ /* 0x000fe40007ffe008 */
[----:B------:R-:W-:Y:S02]  /*1280*/  SHF.L.W.U32.HI R29, R22, 0xa, R22 ;  /* 0x0000000a161d7819 */ /* 0x000fe40000010e16 */
[----:B---3--:R-:W-:Y:S02]  /*1290*/  IADD3 R14, PT, PT, R14, R19, R9 ;  /* 0x000000130e0e7210 */ /* 0x008fe40007ffe009 */
[----:B------:R-:W-:-:S04]  /*12a0*/  LOP3.LUT R9, R16, R21, R29, 0x96, !PT ;  /* 0x0000001510097212 */ /* 0x000fc800078e961d */
[----:B-----5:R-:W-:Y:S02]  /*12b0*/  IADD3 R15, PT, PT, R15, R9, R8 ;  /* 0x000000090f0f7210 */ /* 0x020fe40007ffe008 */
[----:B------:R-:W1:Y:S01]  /*12c0*/  LDC.64 R8, c[0x3][0x198] ;  /* 0x00c06600ff087b82 */ /* 0x000e620000000a00 */
[----:B------:R-:W-:Y:S01]  /*12d0*/  UIADD3 UR9, UPT, UPT, -UR14, 0x20, URZ ;  /* 0x000000200e097890 */ /* 0x000fe2000fffe1ff */
[----:B------:R-:W-:-:S05]  /*12e0*/  VIADD R14, R14, UR7 ;  /* 0x000000070e0e7c36 */ /* 0x000fca0008000000 */
[----:B------:R-:W-:Y:S02]  /*12f0*/  SHF.L.U32 R10, R14, UR14, RZ ;  /* 0x0000000e0e0a7c19 */ /* 0x000fe400080006ff */
[----:B------:R-:W-:Y:S02]  /*1300*/  SHF.R.U32.HI R14, RZ, UR9, R14 ;  /* 0x00000009ff0e7c19 */ /* 0x000fe4000801160e */
[----:B------:R-:W-:Y:S02]  /*1310*/  SHF.L.W.U32.HI R26, R26, 0xa, R26 ;  /* 0x0000000a1a1a7819 */ /* 0x000fe40000010e1a */
[----:B------:R-:W-:Y:S02]  /*1320*/  IADD3 R14, PT, PT, R14, R10, R17 ;  /* 0x0000000a0e0e7210 */ /* 0x000fe40007ffe011 */
[----:B------:R-:W2:Y:S02]  /*1330*/  LDC.64 R10, c[0x3][0x60] ;  /* 0x00c01800ff0a7b82 */ /* 0x000ea40000000a00 */
[----:B------:R-:W-:-:S04]  /*1340*/  LOP3.LUT R19, R14, R23, R26, 0x2d, !PT ;  /* 0x000000170e137212 */ /* 0x000fc800078e2d1a */
[----:B------:R-:W-:Y:S01]  /*1350*/  IADD3 R19, PT, PT, R4, R17, R19 ;  /* 0x0000001104137210 */ /* 0x000fe20007ffe013 */
[----:B-1----:R-:W-:Y:S01]  /*1360*/  IMAD R4, R8, 0x4, R1 ;  /* 0x0000000408047824 */ /* 0x002fe200078e0201 */
[----:B------:R-:W-:Y:S01]  /*1370*/  UIADD3 UR9, UPT, UPT, -UR19, 0x20, URZ ;  /* 0x0000002013097890 */ /* 0x000fe2000fffe1ff */
[----:B------:R-:W-:-:S04]  /*1380*/  VIADD R15, R15, UR11 ;  /* 0x0000000b0f0f7c36 */ /* 0x000fc80008000000 */
[----:B------:R-:W3:Y:S01]  /*1390*/  LDL R4, [R4] ;  /* 0x0000000004047983 */ /* 0x000ee20000100800 */
[----:B------:R-:W-:Y:S02]  /*13a0*/  SHF.L.U32 R8, R15, UR19, RZ ;  /* 0x000000130f087c19 */ /* 0x000fe400080006ff */
[----:B------:R-:W-:Y:S01]  /*13b0*/  SHF.L.W.U32.HI R21, R21, 0xa, R21 ;  /* 0x0000000a15157819 */ /* 0x000fe20000010e15 */
[----:B--2---:R-:W-:Y:S01]  /*13c0*/  IMAD R10, R10, 0x4, R1 ;  /* 0x000000040a0a7824 */ /* 0x004fe200078e0201 */
[----:B------:R-:W-:Y:S01]  /*13d0*/  SHF.R.U32.HI R15, RZ, UR9, R15 ;  /* 0x00000009ff0f7c19 */ /* 0x000fe2000801160f */
[----:B------:R-:W-:Y:S01]  /*13e0*/  IMAD R9, R9, 0x4, R1 ;  /* 0x0000000409097824 */ /* 0x000fe200078e0201 */
[----:B0-----:R-:W-:Y:S02]  /*13f0*/  UIADD3 UR10, UPT, UPT, -UR20, 0x20, URZ ;  /* 0x00000020140a7890 */ /* 0x001fe4000fffe1ff */
[----:B------:R-:W-:Y:S01]  /*1400*/  IADD3 R15, PT, PT, R15, R8, R27 ;  /* 0x000000080f0f7210 */ /* 0x000fe20007ffe01b */
[----:B------:R-:W2:Y:S01]  /*1410*/  LDL R10, [R10] ;  /* 0x000000000a0a7983 */ /* 0x000ea20000100800 */
[----:B------:R-:W-:-:S02]  /*1420*/  VIADD R19, R19, UR7 ;  /* 0x0000000713137c36 */ /* 0x000fc40008000000 */
[----:B------:R-:W-:Y:S01]  /*1430*/  IMAD R24, R11, 0x4, R1 ;  /* 0x000000040b187824 */ /* 0x000fe200078e0201 */
[----:B------:R-:W-:Y:S01]  /*1440*/  LOP3.LUT R8, R15, R16, R21, 0x96, !PT ;  /* 0x000000100f087212 */ /* 0x000fe200078e9615 */
[----:B------:R0:W4:Y:S01]  /*1450*/  LDL R17, [R9] ;  /* 0x0000000009117983 */ /* 0x0001220000100800 */
[----:B------:R-:W-:Y:S01]  /*1460*/  UIADD3 UR9, UPT, UPT, -UR15, 0x20, URZ ;  /* 0x000000200f097890 */ /* 0x000fe2000fffe1ff */
[----:B------:R-:W-:Y:S01]  /*1470*/  SHF.L.W.U32.HI R23, R23, 0xa, R23 ;  /* 0x0000000a17177819 */ /* 0x000fe20000010e17 */
[----:B------:R-:W1:Y:S01]  /*1480*/  LDCU.128 UR16, c[0x3][0x2e0] ;  /* 0x00c05c00ff1077ac */ /* 0x000e620008000c00 */
[----:B------:R-:W-:-:S03]  /*1490*/  IADD3 R8, PT, PT, R0, R8, R27 ;  /* 0x0000000800087210 */ /* 0x000fc60007ffe01b */
[----:B------:R-:W-:Y:S01]  /*14a0*/  SHF.R.U32.HI R11, RZ, UR9, R19 ;  /* 0x00000009ff0b7c19 */ /* 0x000fe20008011613 */
[----:B------:R5:W4:Y:S01]  /*14b0*/  LDL R0, [R24] ;  /* 0x0000000018007983 */ /* 0x000b220000100800 */
[----:B------:R-:W-:-:S05]  /*14c0*/  VIADD R8, R8, UR11 ;  /* 0x0000000b08087c36 */ /* 0x000fca0008000000 */
[----:B------:R-:W-:Y:S02]  /*14d0*/  SHF.L.U32 R22, R8, UR20, RZ ;  /* 0x0000001408167c19 */ /* 0x000fe400080006ff */
[----:B------:R-:W-:Y:S02]  /*14e0*/  SHF.R.U32.HI R8, RZ, UR10, R8 ;  /* 0x0000000aff087c19 */ /* 0x000fe40008011608 */
[----:B------:R-:W-:Y:S02]  /*14f0*/  SHF.L.W.U32.HI R16, R16, 0xa, R16 ;  /* 0x0000000a10107819 */ /* 0x000fe40000010e10 */
[----:B------:R-:W-:Y:S02]  /*1500*/  IADD3 R22, PT, PT, R8, R22, R29 ;  /* 0x0000001608167210 */ /* 0x000fe40007ffe01d */
[----:B------:R-:W-:Y:S01]  /*1510*/  SHF.L.U32 R8, R19, UR15, RZ ;  /* 0x0000000f13087c19 */ /* 0x000fe200080006ff */
[----:B------:R-:W1:Y:S03]  /*1520*/  LDCU.128 UR12, c[0x3][0x410] ;  /* 0x00c08200ff0c77ac */ /* 0x000e660008000c00 */
[----:B------:R-:W-:-:S02]  /*1530*/  IADD3 R11, PT, PT, R11, R8, R25 ;  /* 0x000000080b0b7210 */ /* 0x000fc40007ffe019 */
[----:B------:R-:W-:-:S04]  /*1540*/  LOP3.LUT R8, R22, R15, R16, 0x96, !PT ;  /* 0x0000000f16087212 */ /* 0x000fc800078e9610 */
[----:B------:R-:W-:Y:S02]  /*1550*/  IADD3 R12, PT, PT, R12, R8, R29 ;  /* 0x000000080c0c7210 */ /* 0x000fe40007ffe01d */
[----:B------:R-:W-:-:S04]  /*1560*/  LOP3.LUT R8, R11, R14, R23, 0x2d, !PT ;  /* 0x0000000e0b087212 */ /* 0x000fc800078e2d17 */
[----:B------:R-:W-:Y:S02]  /*1570*/  IADD3 R18, PT, PT, R18, R25, R8 ;  /* 0x0000001912127210 */ /* 0x000fe40007ffe008 */
[----:B0-----:R-:W0:Y:S01]  /*1580*/  LDC.64 R8, c[0x3][0x1a0] ;  /* 0x00c06800ff087b82 */ /* 0x001e220000000a00 */
[----:B------:R-:W-:Y:S01]  /*1590*/  UIADD3 UR9, UPT, UPT, -UR21, 0x20, URZ ;  /* 0x0000002015097890 */ /* 0x000fe2000fffe1ff */
[----:B------:R-:W-:Y:S01]  /*15a0*/  VIADD R12, R12, UR11 ;  /* 0x0000000b0c0c7c36 */ /* 0x000fe20008000000 */
[----:B------:R-:W-:-:S04]  /*15b0*/  SHF.L.W.U32.HI R15, R15, 0xa, R15 ;  /* 0x0000000a0f0f7819 */ /* 0x000fc80000010e0f */
[----:B-----5:R-:W-:Y:S02]  /*15c0*/  SHF.L.U32 R24, R12, UR21, RZ ;  /* 0x000000150c187c19 */ /* 0x020fe400080006ff */
[----:B------:R-:W-:-:S04]  /*15d0*/  SHF.R.U32.HI R25, RZ, UR9, R12 ;  /* 0x00000009ff197c19 */ /* 0x000fc8000801160c */
[----:B------:R-:W-:Y:S01]  /*15e0*/  IADD3 R25, PT, PT, R25, R24, R21 ;  /* 0x0000001819197210 */ /* 0x000fe20007ffe015 */
[----:B-1----:R-:W-:Y:S01]  /*15f0*/  UIADD3 UR9, UPT, UPT, -UR12, 0x20, URZ ;  /* 0x000000200c097890 */ /* 0x002fe2000fffe1ff */
[----:B------:R-:W-:Y:S02]  /*1600*/  VIADD R18, R18, UR7 ;  /* 0x0000000712127c36 */ /* 0x000fe40008000000 */
[----:B------:R-:W-:-:S04]  /*1610*/  LOP3.LUT R12, R25, R22, R15, 0x96, !PT ;  /* 0x00000016190c7212 */ /* 0x000fc800078e960f */
[----:B------:R-:W-:Y:S02]  /*1620*/  IADD3 R6, PT, PT, R6, R12, R21 ;  /* 0x0000000c06067210 */ /* 0x000fe40007ffe015 */
[----:B------:R-:W-:Y:S01]  /*1630*/  SHF.L.U32 R21, R18, UR12, RZ ;  /* 0x0000000c12157c19 */ /* 0x000fe200080006ff */
[----:B0-----:R-:W-:Y:S01]  /*1640*/  IMAD R12, R8, 0x4, R1 ;  /* 0x00000004080c7824 */ /* 0x001fe200078e0201 */
[----:B------:R-:W-:Y:S02]  /*1650*/  SHF.R.U32.HI R8, RZ, UR9, R18 ;  /* 0x00000009ff087c19 */ /* 0x000fe40008011612 */
[----:B------:R-:W0:Y:S01]  /*1660*/  LDC.64 R18, c[0x3][0x68] ;  /* 0x00c01a00ff127b82 */ /* 0x000e220000000a00 */
[----:B------:R-:W-:Y:S02]  /*1670*/  SHF.L.W.U32.HI R14, R14, 0xa, R14 ;  /* 0x0000000a0e0e7819 */ /* 0x000fe40000010e0e */
[----:B------:R-:W-:Y:S01]  /*1680*/  IADD3 R8, PT, PT, R8, R21, R26 ;  /* 0x0000001508087210 */ /* 0x000fe20007ffe01a */
[----:B------:R-:W5:Y:S01]  /*1690*/  LDL R12, [R12] ;  /* 0x000000000c0c7983 */ /* 0x000f620000100800 */
[----:B------:R-:W-:Y:S01]  /*16a0*/  UIADD3 UR9, UPT, UPT, -UR22, 0x20, URZ ;  /* 0x0000002016097890 */ /* 0x000fe2000fffe1ff */
[----:B------:R-:W-:Y:S01]  /*16b0*/  VIADD R6, R6, UR11 ;  /* 0x0000000b06067c36 */ /* 0x000fe20008000000 */
[----:B------:R-:W-:-:S04]  /*16c0*/  LOP3.LUT R21, R8, R11, R14, 0x2d, !PT ;  /* 0x0000000b08157212 */ /* 0x000fc800078e2d0e */
[----:B------:R-:W-:Y:S02]  /*16d0*/  IADD3 R13, PT, PT, R13, R26, R21 ;  /* 0x0000001a0d0d7210 */ /* 0x000fe40007ffe015 */
[----:B------:R-:W-:Y:S02]  /*16e0*/  SHF.L.U32 R21, R6, UR22, RZ ;  /* 0x0000001606157c19 */ /* 0x000fe400080006ff */
[----:B------:R-:W-:Y:S02]  /*16f0*/  SHF.R.U32.HI R6, RZ, UR9, R6 ;  /* 0x00000009ff067c19 */ /* 0x000fe40008011606 */
[----:B------:R-:W-:Y:S01]  /*1700*/  SHF.L.W.U32.HI R27, R22, 0xa, R22 ;  /* 0x0000000a161b7819 */ /* 0x000fe20000010e16 */
[--C-:B0-----:R-:W-:Y:S01]  /*1710*/  IMAD R24, R18, 0x4, R1.reuse ;  /* 0x0000000412187824 */ /* 0x101fe200078e0201 */
[----:B------:R-:W-:Y:S01]  /*1720*/  IADD3 R18, PT, PT, R6, R21, R16 ;  /* 0x0000001506127210 */ /* 0x000fe20007ffe010 */
[----:B------:R-:W-:-:S03]  /*1730*/  IMAD R21, R9, 0x4, R1 ;  /* 0x0000000409157824 */ /* 0x000fc600078e0201 */
[----:B------:R-:W5:Y:S01]  /*1740*/  LDL R9, [R24] ;  /* 0x0000000018097983 */ /* 0x000f620000100800 */
[----:B------:R-:W-:-:S03]  /*1750*/  LOP3.LUT R22, R18, R25, R27, 0x96, !PT ;  /* 0x0000001912167212 */ /* 0x000fc600078e961b */
[----:B------:R-:W5:Y:S01]  /*1760*/  LDL R21, [R21] ;  /* 0x0000000015157983 */ /* 0x000f620000100800 */
[----:B------:R-:W-:Y:S02]  /*1770*/  IADD3 R22, PT, PT, R7, R22, R16 ;  /* 0x0000001607167210 */ /* 0x000fe40007ffe010 */
[----:B------:R-:W0:Y:S01]  /*1780*/  LDC.64 R6, c[0x3][0x1a8] ;  /* 0x00c06a00ff067b82 */ /* 0x000e220000000a00 */
[----:B------:R-:W-:-:S06]  /*1790*/  IMAD R16, R19, 0x4, R1 ;  /* 0x0000000413107824 */ /* 0x000fcc00078e0201 */
[----:B------:R-:W5:Y:S01]  /*17a0*/  LDL R16, [R16] ;  /* 0x0000000010107983 */ /* 0x000f620000100800 */
[----:B0-----:R-:W-:-:S06]  /*17b0*/  IMAD R19, R6, 0x4, R1 ;  /* 0x0000000406137824 */ /* 0x001fcc00078e0201 */
[----:B------:R-:W5:Y:S01]  /*17c0*/  LDL R19, [R19] ;  /* 0x0000000013137983 */ /* 0x000f620000100800 */
[----:B------:R-:W-:-:S05]  /*17d0*/  IMAD R7, R7, 0x4, R1 ;  /* 0x0000000407077824 */ /* 0x000fca00078e0201 */
[----:B------:R0:W5:Y:S01]  /*17e0*/  LDL R24, [R7] ;  /* 0x0000000007187983 */ /* 0x0001620000100800 */
[----:B------:R-:W-:Y:S01]  /*17f0*/  UIADD3 UR9, UPT, UPT, -UR13, 0x20, URZ ;  /* 0x000000200d097890 */ /* 0x000fe2000fffe1ff */
[----:B------:R-:W-:-:S05]  /*1800*/  VIADD R13, R13, UR7 ;  /* 0x000000070d0d7c36 */ /* 0x000fca0008000000 */
[----:B------:R-:W-:Y:S02]  /*1810*/  SHF.L.U32 R6, R13, UR13, RZ ;  /* 0x0000000d0d067c19 */ /* 0x000fe400080006ff */
[----:B------:R-:W-:Y:S02]  /*1820*/  SHF.R.U32.HI R13, RZ, UR9, R13 ;  /* 0x00000009ff0d7c19 */ /* 0x000fe4000801160d */
[----:B------:R-:W-:Y:S02]  /*1830*/  SHF.L.W.U32.HI R11, R11, 0xa, R11 ;  /* 0x0000000a0b0b7819 */ /* 0x000fe40000010e0b */
[----:B------:R-:W-:Y:S01]  /*1840*/  IADD3 R13, PT, PT, R13, R6, R23 ;  /* 0x000000060d0d7210 */ /* 0x000fe20007ffe017 */
[----:B------:R-:W-:Y:S01]  /*1850*/  UIADD3 UR9, UPT, UPT, -UR23, 0x20, URZ ;  /* 0x0000002017097890 */ /* 0x000fe2000fffe1ff */
[----:B------:R-:W-:Y:S02]  /*1860*/  VIADD R22, R22, UR11 ;  /* 0x0000000b16167c36 */ /* 0x000fe40008000000 */
[----:B------:R-:W-:-:S02]  /*1870*/  LOP3.LUT R6, R13, R8, R11, 0x2d, !PT ;  /* 0x000000080d067212 */ /* 0x000fc400078e2d0b */
[----:B------:R-:W-:Y:S01]  /*1880*/  SHF.L.W.U32.HI R8, R8, 0xa, R8 ;  /* 0x0000000a08087819 */ /* 0x000fe20000010e08 */
[----:B------:R-:W-:Y:S01]  /*1890*/  UIADD3 UR10, UPT, UPT, -UR17, 0x20, URZ ;  /* 0x00000020110a7890 */ /* 0x000fe2000fffe1ff */
[----:B---3--:R-:W-:Y:S02]  /*18a0*/  IADD3 R4, PT, PT, R4, R23, R6 ;  /* 0x0000001704047210 */ /* 0x008fe40007ffe006 */
[----:B------:R-:W-:Y:S01]  /*18b0*/  SHF.L.U32 R6, R22, UR23, RZ ;  /* 0x0000001716067c19 */ /* 0x000fe200080006ff */
[----:B------:R-:W1:Y:S01]  /*18c0*/  LDCU.128 UR20, c[0x3][0x420] ;  /* 0x00c08400ff1477ac */ /* 0x000e620008000c00 */
[----:B------:R-:W-:Y:S01]  /*18d0*/  SHF.R.U32.HI R23, RZ, UR9, R22 ;  /* 0x00000009ff177c19 */ /* 0x000fe20008011616 */
[----:B------:R-:W-:Y:S01]  /*18e0*/  VIADD R4, R4, UR7 ;  /* 0x0000000704047c36 */ /* 0x000fe20008000000 */
[----:B------:R-:W-:Y:S01]  /*18f0*/  SHF.L.W.U32.HI R22, R25, 0xa, R25 ;  /* 0x0000000a19167819 */ /* 0x000fe20000010e19 */
[----:B------:R-:W-:Y:S01]  /*1900*/  UIADD3 UR9, UPT, UPT, -UR14, 0x20, URZ ;  /* 0x000000200e097890 */ /* 0x000fe2000fffe1ff */
[----:B------:R-:W-:-:S02]  /*1910*/  IADD3 R23, PT, PT, R23, R6, R15 ;  /* 0x0000000617177210 */ /* 0x000fc40007ffe00f */
[----:B0-----:R-:W-:Y:S02]  /*1920*/  SHF.L.U32 R7, R4, UR14, RZ ;  /* 0x0000000e04077c19 */ /* 0x001fe400080006ff */
[----:B------:R-:W-:Y:S02]  /*1930*/  LOP3.LUT R6, R23, R18, R22, 0x96, !PT ;  /* 0x0000001217067212 */ /* 0x000fe400078e9616 */
[----:B------:R-:W-:Y:S02]  /*1940*/  SHF.R.U32.HI R4, RZ, UR9, R4 ;  /* 0x00000009ff047c19 */ /* 0x000fe40008011604 */
[----:B--2---:R-:W-:Y:S02]  /*1950*/  IADD3 R10, PT, PT, R10, R6, R15 ;  /* 0x000000060a0a7210 */ /* 0x004fe40007ffe00f */
[----:B------:R-:W-:Y:S01]  /*1960*/  IADD3 R4, PT, PT, R4, R7, R14 ;  /* 0x0000000704047210 */ /* 0x000fe20007ffe00e */
[----:B------:R-:W-:Y:S01]  /*1970*/  UIADD3 UR9, UPT, UPT, -UR16, 0x20, URZ ;  /* 0x0000002010097890 */ /* 0x000fe2000fffe1ff */
[----:B------:R-:W0:Y:S01]  /*1980*/  LDC.64 R6, c[0x3][0x70] ;  /* 0x00c01c00ff067b82 */ /* 0x000e220000000a00 */
[----:B------:R-:W-:Y:S01]  /*1990*/  VIADD R10, R10, UR11 ;  /* 0x0000000b0a0a7c36 */ /* 0x000fe20008000000 */
[----:B------:R-:W-:-:S04]  /*19a0*/  LOP3.LUT R25, R4, R13, R8, 0x2d, !PT ;  /* 0x0000000d04197212 */ /* 0x000fc800078e2d08 */
[----:B----4-:R-:W-:Y:S02]  /*19b0*/  IADD3 R25, PT, PT, R17, R14, R25 ;  /* 0x0000000e11197210 */ /* 0x010fe40007ffe019 */
[----:B------:R-:W-:Y:S02]  /*19c0*/  SHF.L.U32 R14, R10, UR16, RZ ;  /* 0x000000100a0e7c19 */ /* 0x000fe400080006ff */
[----:B------:R-:W-:Y:S02]  /*19d0*/  SHF.R.U32.HI R10, RZ, UR9, R10 ;  /* 0x00000009ff0a7c19 */ /* 0x000fe4000801160a */
[----:B------:R-:W-:Y:S02]  /*19e0*/  SHF.L.W.U32.HI R17, R18, 0xa, R18 ;  /* 0x0000000a12117819 */ /* 0x000fe40000010e12 */
[----:B------:R-:W-:-:S04]  /*19f0*/  IADD3 R10, PT, PT, R10, R14, R27 ;  /* 0x0000000e0a0a7210 */ /* 0x000fc80007ffe01b */
[----:B------:R-:W-:-:S04]  /*1a00*/  LOP3.LUT R14, R10, R23, R17, 0x96, !PT ;  /* 0x000000170a0e7212 */ /* 0x000fc800078e9611 */
[----:B------:R-:W-:Y:S02]  /*1a10*/  IADD3 R27, PT, PT, R0, R14, R27 ;  /* 0x0000000e001b7210 */ /* 0x000fe40007ffe01b */
[----:B------:R-:W2:Y:S01]  /*1a20*/  LDC.64 R14, c[0x3][0x1b0] ;  /* 0x00c06c00ff0e7b82 */ /* 0x000ea20000000a00 */
[----:B0-----:R-:W-:-:S06]  /*1a30*/  IMAD R0, R6, 0x4, R1 ;  /* 0x0000000406007824 */ /* 0x001fcc00078e0201 */
[----:B------:R-:W3:Y:S01]  /*1a40*/  LDL R0, [R0] ;  /* 0x0000000000007983 */ /* 0x000ee20000100800 */
[----:B------:R-:W-:Y:S01]  /*1a50*/  UIADD3 UR9, UPT, UPT, -UR15, 0x20, URZ ;  /* 0x000000200f097890 */ /* 0x000fe2000fffe1ff */
[----:B------:R-:W-:Y:S02]  /*1a60*/  VIADD R25, R25, UR7 ;  /* 0x0000000719197c36 */ /* 0x000fe40008000000 */
[----:B--2---:R-:W-:-:S06]  /*1a70*/  IMAD R14, R14, 0x4, R1 ;  /* 0x000000040e0e7824 */ /* 0x004fcc00078e0201 */
[----:B------:R-:W2:Y:S01]  /*1a80*/  LDL R14, [R14] ;  /* 0x000000000e0e7983 */ /* 0x000ea20000100800 */
[----:B------:R-:W-:Y:S02]  /*1a90*/  SHF.L.U32 R6, R25, UR15, RZ ;  /* 0x0000000f19067c19 */ /* 0x000fe400080006ff */
[----:B------:R-:W-:Y:S01]  /*1aa0*/  SHF.L.W.U32.HI R18, R13, 0xa, R13 ;  /* 0x0000000a0d127819 */ /* 0x000fe20000010e0d */
[----:B------:R-:W-:Y:S01]  /*1ab0*/  VIADD R27, R27, UR11 ;  /* 0x0000000b1b1b7c36 */ /* 0x000fe20008000000 */
[----:B------:R-:W-:Y:S01]  /*1ac0*/  SHF.R.U32.HI R25, RZ, UR9, R25 ;  /* 0x00000009ff197c19 */ /* 0x000fe20008011619 */
[----:B------:R-:W0:Y:S03]  /*1ad0*/  LDCU UR11, c[0x3][0x4] ;  /* 0x00c00080ff0b77ac */ /* 0x000e260008000800 */
[----:B------:R-:W-:Y:S02]  /*1ae0*/  IADD3 R25, PT, PT, R25, R6, R11 ;  /* 0x0000000619197210 */ /* 0x000fe40007ffe00b */
[----:B------:R-:W-:Y:S01]  /*1af0*/  SHF.L.W.U32.HI R23, R23, 0xa, R23 ;  /* 0x0000000a17177819 */ /* 0x000fe20000010e17 */
[----:B------:R-:W-:Y:S01]  /*1b00*/  IMAD R15, R15, 0x4, R1 ;  /* 0x000000040f0f7824 */ /* 0x000fe200078e0201 */
[----:B------:R-:W-:Y:S01]  /*1b10*/  LOP3.LUT R6, R25, R4, R18, 0x2d, !PT ;  /* 0x0000000419067212 */ /* 0x000fe200078e2d12 */
[----:B-1----:R-:W-:Y:S01]  /*1b20*/  UIADD3 UR9, UPT, UPT, -UR20, 0x20, URZ ;  /* 0x0000002014097890 */ /* 0x002fe2000fffe1ff */
[----:B------:R-:W1:Y:S03]  /*1b30*/  LDCU.128 UR12, c[0x3][0x2f0] ;  /* 0x00c05e00ff0c77ac */ /* 0x000e660008000c00 */
[----:B------:R-:W4:Y:S01]  /*1b40*/  LDL R15, [R15] ;  /* 0x000000000f0f7983 */ /* 0x000f220000100800 */
[----:B-----5:R-:W-:-:S02]  /*1b50*/  IADD3 R6, PT, PT, R12, R11, R6 ;  /* 0x0000000b0c067210 */ /* 0x020fc40007ffe006 */
[----:B------:R-:W-:Y:S02]  /*1b60*/  SHF.L.U32 R11, R27, UR17, RZ ;  /* 0x000000111b0b7c19 */ /* 0x000fe400080006ff */
[----:B------:R-:W-:Y:S01]  /*1b70*/  SHF.R.U32.HI R27, RZ, UR10, R27 ;  /* 0x0000000aff1b7c19 */ /* 0x000fe2000801161b */
[----:B------:R-:W-:-:S03]  /*1b80*/  VIADD R6, R6, UR7 ;  /* 0x0000000706067c36 */ /* 0x000fc60008000000 */
[----:B------:R-:W-:Y:S02]  /*1b90*/  IADD3 R11, PT, PT, R27, R11, R22 ;  /* 0x0000000b1b0b7210 */ /* 0x000fe40007ffe016 */
[----:B------:R-:W-:Y:S02]  /*1ba0*/  SHF.L.U32 R13, R6, UR20, RZ ;  /* 0x00000014060d7c19 */ /* 0x000fe400080006ff */
[----:B------:R-:W-:Y:S02]  /*1bb0*/  SHF.R.U32.HI R12, RZ, UR9, R6 ;  /* 0x00000009ff0c7c19 */ /* 0x000fe40008011606 */
[----:B------:R-:W-:Y:S02]  /*1bc0*/  LOP3.LUT R6, R23, R11, R10, 0xb8, !PT ;  /* 0x0000000b17067212 */ /* 0x000fe400078eb80a */
[----:B------:R-:W-:Y:S02]  /*1bd0*/  IADD3 R12, PT, PT, R12, R13, R8 ;  /* 0x0000000d0c0c7210 */ /* 0x000fe40007ffe008 */
[----:B------:R-:W-:Y:S01]  /*1be0*/  SHF.L.W.U32.HI R13, R4, 0xa, R4 ;  /* 0x0000000a040d7819 */ /* 0x000fe20000010e04 */
[----:B------:R-:W-:Y:S01]  /*1bf0*/  UIADD3 UR9, UPT, UPT, -UR18, 0x20, URZ ;  /* 0x0000002012097890 */ /* 0x000fe2000fffe1ff */
[----:B------:R-:W-:-:S02]  /*1c00*/  IADD3 R6, PT, PT, R9, R6, R22 ;  /* 0x0000000609067210 */ /* 0x000fc40007ffe016 */
[----:B------:R-:W-:-:S03]  /*1c10*/  LOP3.LUT R4, R12, R25, R13, 0x2d, !PT ;  /* 0x000000190c047212 */ /* 0x000fc600078e2d0d */
[----:B0-----:R-:W-:Y:S01]  /*1c20*/  VIADD R6, R6, UR11 ;  /* 0x0000000b06067c36 */ /* 0x001fe20008000000 */
[----:B------:R-:W-:Y:S01]  /*1c30*/  IADD3 R8, PT, PT, R21, R8, R4 ;  /* 0x0000000815087210 */ /* 0x000fe20007ffe004 */
[----:B------:R-:W-:-:S03]  /*1c40*/  IMAD R21, R7, 0x4, R1 ;  /* 0x0000000407157824 */ /* 0x000fc600078e0201 */
[----:B------:R-:W-:Y:S02]  /*1c50*/  SHF.L.U32 R4, R6, UR18, RZ ;  /* 0x0000001206047c19 */ /* 0x000fe400080006ff */
[----:B------:R-:W-:Y:S01]  /*1c60*/  SHF.R.U32.HI R9, RZ, UR9, R6 ;  /* 0x00000009ff097c19 */ /* 0x000fe20008011606 */
[----:B------:R-:W5:Y:S01]  /*1c70*/  LDL R21, [R21] ;  /* 0x0000000015157983 */ /* 0x000f620000100800 */
[----:B------:R-:W0:Y:S01]  /*1c80*/  LDC.64 R6, c[0x3][0x78] ;  /* 0x00c01e00ff067b82 */ /* 0x000e220000000a00 */
[----:B------:R-:W-:Y:S02]  /*1c90*/  SHF.L.W.U32.HI R10, R10, 0xa, R10 ;  /* 0x0000000a0a0a7819 */ /* 0x000fe40000010e0a */
[----:B------:R-:W-:Y:S01]  /*1ca0*/  IADD3 R4, PT, PT, R9, R4, R17 ;  /* 0x0000000409047210 */ /* 0x000fe20007ffe011 */
[----:B------:R-:W-:Y:S01]  /*1cb0*/  UIADD3 UR9, UPT, UPT, -UR21, 0x20, URZ ;  /* 0x0000002015097890 */ /* 0x000fe2000fffe1ff */
[----:B------:R-:W-:Y:S01]  /*1cc0*/  VIADD R8, R8, UR7 ;  /* 0x0000000708087c36 */ /* 0x000fe20008000000 */
[----:B------:R-:W1:Y:S01]  /*1cd0*/  LDCU UR7, c[0x3][0x18] ;  /* 0x00c00300ff0777ac */ /* 0x000e620008000800 */
[----:B------:R-:W-:-:S04]  /*1ce0*/  LOP3.LUT R9, R10, R4, R11, 0xb8, !PT ;  /* 0x000000040a097212 */ /* 0x000fc800078eb80b */
[----:B------:R-:W-:Y:S02]  /*1cf0*/  IADD3 R16, PT, PT, R16, R9, R17 ;  /* 0x0000000910107210 */ /* 0x000fe40007ffe011 */
[----:B------:R-:W-:Y:S02]  /*1d00*/  SHF.L.U32 R17, R8, UR21, RZ ;  /* 0x0000001508117c19 */ /* 0x000fe400080006ff */
[----:B------:R-:W-:Y:S02]  /*1d10*/  SHF.R.U32.HI R8, RZ, UR9, R8 ;  /* 0x00000009ff087c19 */ /* 0x000fe40008011608 */
[----:B------:R-:W-:Y:S02]  /*1d20*/  SHF.L.W.U32.HI R25, R25, 0xa, R25 ;  /* 0x0000000a19197819 */ /* 0x000fe40000010e19 */
[----:B------:R-:W-:Y:S02]  /*1d30*/  IADD3 R17, PT, PT, R8, R17, R18 ;  /* 0x0000001108117210 */ /* 0x000fe40007ffe012 */
[----:B------:R-:W1:Y:S01]  /*1d40*/  LDC.64 R8, c[0x3][0x1b8] ;  /* 0x00c06e00ff087b82 */ /* 0x000e620000000a00 */
[----:B0-----:R-:W-:Y:S01]  /*1d50*/  IMAD R26, R6, 0x4, R1 ;  /* 0x00000004061a7824 */ /* 0x001fe200078e0201 */
[----:B------:R-:W-:-:S04]  /*1d60*/  LOP3.LUT R6, R12, R25, R17, 0xb8, !PT ;  /* 0x000000190c067212 */ /* 0x000fc800078eb811 */
[----:B------:R-:W-:Y:S01]  /*1d70*/  IADD3 R6, PT, PT, R19, R6, R18 ;  /* 0x0000000613067210 */ /* 0x000fe20007ffe012 */
[----:B------:R-:W-:Y:S01]  /*1d80*/  UIADD3 UR9, UPT, UPT, -UR22, 0x20, URZ ;  /* 0x0000002016097890 */ /* 0x000fe2000fffe1ff */
[----:B------:R0:W4:Y:S03]  /*1d90*/  LDL R19, [R26] ;  /* 0x000000001a137983 */ /* 0x0001260000100800 */
[----:B-1----:R-:W-:-:S05]  /*1da0*/  VIADD R6, R6, UR7 ;  /* 0x0000000706067c36 */ /* 0x002fca0008000000 */
[----:B------:R-:W-:Y:S02]  /*1db0*/  SHF.L.U32 R18, R6, UR22, RZ ;  /* 0x0000001606127c19 */ /* 0x000fe400080006ff */
[----:B------:R-:W-:Y:S02]  /*1dc0*/  SHF.R.U32.HI R6, RZ, UR9, R6 ;  /* 0x00000009ff067c19 */ /* 0x000fe40008011606 */
[----:B------:R-:W-:Y:S02]  /*1dd0*/  SHF.L.W.U32.HI R12, R12, 0xa, R12 ;  /* 0x0000000a0c0c7819 */ /* 0x000fe40000010e0c */
[----:B------:R-:W-:Y:S01]  /*1de0*/  IADD3 R18, PT, PT, R6, R18, R13 ;  /* 0x0000001206127210 */ /* 0x000fe20007ffe00d */
[----:B------:R-:W-:-:S03]  /*1df0*/  IMAD R22, R8, 0x4, R1 ;  /* 0x0000000408167824 */ /* 0x000fc600078e0201 */
[----:B------:R-:W-:Y:S01]  /*1e00*/  LOP3.LUT R6, R17, R12, R18, 0xb8, !PT ;  /* 0x0000000c11067212 */ /* 0x000fe200078eb812 */
[----:B------:R-:W-:Y:S02]  /*1e10*/  IMAD R28, R7, 0x4, R1 ;  /* 0x00000004071c7824 */ /* 0x000fe400078e0201 */
[----:B------:R-:W4:Y:S01]  /*1e20*/  LDL R22, [R22] ;  /* 0x0000000016167983 */ /* 0x000f220000100800 */
[----:B------:R-:W-:Y:S02]  /*1e30*/  IADD3 R24, PT, PT, R24, R6, R13 ;  /* 0x0000000618187210 */ /* 0x000fe40007ffe00d */
[----:B------:R-:W1:Y:S01]  /*1e40*/  LDC.64 R6, c[0x3][0x80] ;  /* 0x00c02000ff067b82 */ /* 0x000e620000000a00 */
[----:B------:R-:W4:Y:S01]  /*1e50*/  LDL R13, [R28] ;  /* 0x000000001c0d7983 */ /* 0x000f220000100800 */
[----:B-1----:R-:W-:-:S06]  /*1e60*/  IMAD R6, R6, 0x4, R1 ;  /* 0x0000000406067824 */ /* 0x002fcc00078e0201 */
[----:B------:R-:W4:Y:S01]  /*1e70*/  LDL R6, [R6] ;  /* 0x0000000006067983 */ /* 0x000f220000100800 */
[----:B------:R-:W-:Y:S01]  /*1e80*/  UIADD3 UR9, UPT, UPT, -UR19, 0x20, URZ ;  /* 0x0000002013097890 */ /* 0x000fe2000fffe1ff */
[----:B------:R-:W-:-:S05]  /*1e90*/  VIADD R16, R16, UR11 ;  /* 0x0000000b10107c36 */ /* 0x000fca0008000000 */
[----:B------:R-:W-:Y:S01]  /*1ea0*/  SHF.L.U32 R8, R16, UR19, RZ ;  /* 0x0000001310087c19 */ /* 0x000fe200080006ff */
[----:B------:R-:W-:Y:S01]  /*1eb0*/  VIADD R24, R24, UR7 ;  /* 0x0000000718187c36 */ /* 0x000fe20008000000 */
[----:B------:R-:W-:Y:S01]  /*1ec0*/  SHF.R.U32.HI R27, RZ, UR9, R16 ;  /* 0x00000009ff1b7c19 */ /* 0x000fe20008011610 */
[----:B------:R-:W1:Y:S01]  /*1ed0*/  LDCU.128 UR16, c[0x3][0x430] ;  /* 0x00c08600ff1077ac */ /* 0x000e620008000c00 */
[----:B------:R-:W-:Y:S02]  /*1ee0*/  SHF.L.W.U32.HI R16, R11, 0xa, R11 ;  /* 0x0000000a0b107819 */ /* 0x000fe40000010e0b */
[----:B------:R-:W-:Y:S01]  /*1ef0*/  IADD3 R27, PT, PT, R27, R8, R23 ;  /* 0x000000081b1b7210 */ /* 0x000fe20007ffe017 */
[----:B------:R-:W-:-:S03]  /*1f00*/  UIADD3 UR9, UPT, UPT, -UR23, 0x20, URZ ;  /* 0x0000002017097890 */ /* 0x000fc6000fffe1ff */
[----:B------:R-:W-:-:S03]  /*1f10*/  LOP3.LUT R8, R16, R27, R4, 0xb8, !PT ;  /* 0x0000001b10087212 */ /* 0x000fc600078eb804 */
[----:B------:R-:W-:Y:S02]  /*1f20*/  SHF.R.U32.HI R11, RZ, UR9, R24 ;  /* 0x00000009ff0b7c19 */ /* 0x000fe40008011618 */
[----:B------:R-:W-:Y:S01]  /*1f30*/  SHF.L.W.U32.HI R17, R17, 0xa, R17 ;  /* 0x0000000a11117819 */ /* 0x000fe20000010e11 */
[----:B------:R-:W-:Y:S01]  /*1f40*/  UIADD3 UR9, UPT, UPT, -UR12, 0x20, URZ ;  /* 0x000000200c097890 */ /* 0x000fe2000fffe1ff */
[----:B------:R-:W-:Y:S01]  /*1f50*/  SHF.L.W.U32.HI R4, R4, 0xa, R4 ;  /* 0x0000000a04047819 */ /* 0x000fe20000010e04 */
[----:B------:R-:W-:Y:S01]  /*1f60*/  UIADD3 UR10, UPT, UPT, -UR13, 0x20, URZ ;  /* 0x000000200d0a7890 */ /* 0x000fe2000fffe1ff */
[----:B---3--:R-:W-:Y:S02]  /*1f70*/  IADD3 R0, PT, PT, R0, R8, R23 ;  /* 0x0000000800007210 */ /* 0x008fe40007ffe017 */
[----:B------:R-:W-:Y:S01]  /*1f80*/  SHF.L.U32 R8, R24, UR23, RZ ;  /* 0x0000001718087c19 */ /* 0x000fe200080006ff */
[----:B------:R-:W-:Y:S01]  /*1f90*/  IMAD R24, R9, 0x4, R1 ;  /* 0x0000000409187824 */ /* 0x000fe200078e0201 */
[----:B------:R-:W3:Y:S02]  /*1fa0*/  LDCU.128 UR20, c[0x3][0x300] ;  /* 0x00c06000ff1477ac */ /* 0x000ee40008000c00 */
[----:B------:R-:W-:-:S04]  /*1fb0*/  IADD3 R11, PT, PT, R11, R8, R25 ;  /* 0x000000080b0b7210 */ /* 0x000fc80007ffe019 */
[----:B------:R-:W-:-:S04]  /*1fc0*/  LOP3.LUT R8, R18, R17, R11, 0xb8, !PT ;  /* 0x0000001112087212 */ /* 0x000fc800078eb80b */
[----:B--2---:R-:W-:Y:S02]  /*1fd0*/  IADD3 R25, PT, PT, R14, R8, R25 ;  /* 0x000000080e197210 */ /* 0x004fe40007ffe019 */
[----:B------:R-:W2:Y:S01]  /*1fe0*/  LDC.64 R8, c[0x3][0x1c0] ;  /* 0x00c07000ff087b82 */ /* 0x000ea20000000a00 */
[----:B------:R1:W3:Y:S01]  /*1ff0*/  LDL R14, [R24] ;  /* 0x00000000180e7983 */ /* 0x0002e20000100800 */
[----:B------:R-:W-:-:S06]  /*2000*/  IMAD R23, R7, 0x4, R1 ;  /* 0x0000000407177824 */ /* 0x000fcc00078e0201 */
[----:B------:R-:W3:Y:S01]  /*2010*/  LDL R23, [R23] ;  /* 0x0000000017177983 */ /* 0x000ee20000100800 */
[----:B--2---:R-:W-:-:S06]  /*2020*/  IMAD R7, R8, 0x4, R1 ;  /* 0x0000000408077824 */ /* 0x004fcc00078e0201 */
[----:B------:R-:W2:Y:S01]  /*2030*/  LDL R7, [R7] ;  /* 0x0000000007077983 */ /* 0x000ea20000100800 */
[----:B------:R-:W-:Y:S02]  /*2040*/  VIADD R8, R0, UR11 ;  /* 0x0000000b00087c36 */ /* 0x000fe40008000000 */
[----:B0-----:R-:W-:-:S03]  /*2050*/  IMAD R26, R9, 0x4, R1 ;  /* 0x00000004091a7824 */ /* 0x001fc600078e0201 */
[----:B------:R-:W-:Y:S02]  /*2060*/  SHF.L.U32 R9, R8, UR12, RZ ;  /* 0x0000000c08097c19 */ /* 0x000fe400080006ff */
[----:B-1----:R-:W-:Y:S01]  /*2070*/  SHF.R.U32.HI R24, RZ, UR9, R8 ;  /* 0x00000009ff187c19 */ /* 0x002fe20008011608 */
[----:B------:R0:W2:Y:S03]  /*2080*/  LDL R0, [R26] ;  /* 0x000000001a007983 */ /* 0x0000a60000100800 */
[----:B------:R-:W-:-:S04]  /*2090*/  IADD3 R24, PT, PT, R24, R9, R10 ;  /* 0x0000000918187210 */ /* 0x000fc80007ffe00a */
[----:B------:R-:W-:Y:S01]  /*20a0*/  LOP3.LUT R8, R4, R24, R27, 0xb8, !PT ;  /* 0x0000001804087212 */ /* 0x000fe200078eb81b */
[----:B------:R-:W-:Y:S01]  /*20b0*/  UIADD3 UR9, UPT, UPT, -UR16, 0x20, URZ ;  /* 0x0000002010097890 */ /* 0x000fe2000fffe1ff */
[----:B------:R-:W-:-:S05]  /*20c0*/  VIADD R25, R25, UR7 ;  /* 0x0000000719197c36 */ /* 0x000fca0008000000 */
[----:B------:R-:W-:Y:S02]  /*20d0*/  SHF.L.U32 R9, R25, UR16, RZ ;  /* 0x0000001019097c19 */ /* 0x000fe400080006ff */
[----:B-----5:R-:W-:Y:S02]  /*20e0*/  IADD3 R8, PT, PT, R21, R8, R10 ;  /* 0x0000000815087210 */ /* 0x020fe40007ffe00a */
[----:B------:R-:W-:-:S03]  /*20f0*/  SHF.R.U32.HI R10, RZ, UR9, R25 ;  /* 0x00000009ff0a7c19 */ /* 0x000fc60008011619 */
[----:B------:R-:W-:Y:S01]  /*2100*/  VIADD R8, R8, UR11 ;  /* 0x0000000b08087c36 */ /* 0x000fe20008000000 */
[----:B------:R-:W-:Y:S02]  /*2110*/  IADD3 R10, PT, PT, R10, R9, R12 ;  /* 0x000000090a0a7210 */ /* 0x000fe40007ffe00c */
[----:B------:R-:W-:Y:S02]  /*2120*/  SHF.L.W.U32.HI R21, R18, 0xa, R18 ;  /* 0x0000000a12157819 */ /* 0x000fe40000010e12 */
[----:B------:R-:W-:Y:S02]  /*2130*/  SHF.L.U32 R25, R8, UR13, RZ ;  /* 0x0000000d08197c19 */ /* 0x000fe400080006ff */
[----:B------:R-:W-:Y:S02]  /*2140*/  SHF.R.U32.HI R8, RZ, UR10, R8 ;  /* 0x0000000aff087c19 */ /* 0x000fe40008011608 */
[----:B------:R-:W-:Y:S02]  /*2150*/  SHF.L.W.U32.HI R27, R27, 0xa, R27 ;  /* 0x0000000a1b1b7819 */ /* 0x000fe40000010e1b */
[----:B------:R-:W-:-:S02]  /*2160*/  IADD3 R25, PT, PT, R8, R25, R16 ;  /* 0x0000001908197210 */ /* 0x000fc40007ffe010 */
[----:B------:R-:W-:Y:S02]  /*2170*/  LOP3.LUT R8, R11, R21, R10, 0xb8, !PT ;  /* 0x000000150b087212 */ /* 0x000fe400078eb80a */
[----:B------:R-:W-:Y:S02]  /*2180*/  LOP3.LUT R9, R27, R25, R24, 0xb8, !PT ;  /* 0x000000191b097212 */ /* 0x000fe400078eb818 */
[----:B----4-:R-:W-:Y:S01]  /*2190*/  IADD3 R8, PT, PT, R15, R8, R12 ;  /* 0x000000080f087210 */ /* 0x010fe20007ffe00c */
[----:B------:R-:W-:-:S04]  /*21a0*/  UIADD3 UR9, UPT, UPT, -UR17, 0x20, URZ ;  /* 0x0000002011097890 */ /* 0x000fc8000fffe1ff */
[----:B------:R-:W-:Y:S01]  /*21b0*/  VIADD R12, R8, UR7 ;  /* 0x00000007080c7c36 */ /* 0x000fe20008000000 */
[----:B------:R-:W-:Y:S01]  /*21c0*/  UIADD3 UR10, UPT, UPT, -UR14, 0x20, URZ ;  /* 0x000000200e0a7890 */ /* 0x000fe2000fffe1ff */
[----:B------:R-:W-:Y:S02]  /*21d0*/  IADD3 R19, PT, PT, R19, R9, R16 ;  /* 0x0000000913137210 */ /* 0x000fe40007ffe010 */
[----:B------:R-:W1:Y:S01]  /*21e0*/  LDC.64 R8, c[0x3][0x88] ;  /* 0x00c02200ff087b82 */ /* 0x000e620000000a00 */
[----:B------:R-:W-:Y:S02]  /*21f0*/  SHF.L.U32 R16, R12, UR17, RZ ;  /* 0x000000110c107c19 */ /* 0x000fe400080006ff */
[----:B------:R-:W-:Y:S01]  /*2200*/  SHF.R.U32.HI R15, RZ, UR9, R12 ;  /* 0x00000009ff0f7c19 */ /* 0x000fe2000801160c */
[----:B------:R-:W-:Y:S01]  /*2210*/  VIADD R19, R19, UR11 ;  /* 0x0000000b13137c36 */ /* 0x000fe20008000000 */
[----:B------:R-:W-:Y:S02]  /*2220*/  SHF.L.W.U32.HI R18, R11, 0xa, R11 ;  /* 0x0000000a0b127819 */ /* 0x000fe40000010e0b */
[----:B------:R-:W-:-:S02]  /*2230*/  IADD3 R15, PT, PT, R15, R16, R17 ;  /* 0x000000100f0f7210 */ /* 0x000fc40007ffe011 */
[----:B------:R-:W-:Y:S02]  /*2240*/  SHF.L.U32 R29, R19, UR14, RZ ;  /* 0x0000000e131d7c19 */ /* 0x000fe400080006ff */
[----:B------:R-:W-:Y:S02]  /*2250*/  SHF.R.U32.HI R16, RZ, UR10, R19 ;  /* 0x0000000aff107c19 */ /* 0x000fe40008011613 */
[----:B------:R-:W-:Y:S02]  /*2260*/  LOP3.LUT R11, R10, R18, R15, 0xb8, !PT ;  /* 0x000000120a0b7212 */ /* 0x000fe400078eb80f */
[----:B------:R-:W-:Y:S02]  /*2270*/  IADD3 R16, PT, PT, R16, R29, R4 ;  /* 0x0000001d10107210 */ /* 0x000fe40007ffe004 */
[----:B------:R-:W-:Y:S02]  /*2280*/  SHF.L.W.U32.HI R24, R24, 0xa, R24 ;  /* 0x0000000a18187819 */ /* 0x000fe40000010e18 */
[----:B------:R-:W-:-:S02]  /*2290*/  IADD3 R22, PT, PT, R22, R11, R17 ;  /* 0x0000000b16167210 */ /* 0x000fc40007ffe011 */
[----:B------:R-:W-:-:S04]  /*22a0*/  LOP3.LUT R11, R24, R16, R25, 0xb8, !PT ;  /* 0x00000010180b7212 */ /* 0x000fc800078eb819 */
[----:B------:R-:W-:Y:S02]  /*22b0*/  IADD3 R11, PT, PT, R13, R11, R4 ;  /* 0x0000000b0d0b7210 */ /* 0x000fe40007ffe004 */
[----:B------:R-:W4:Y:S01]  /*22c0*/  LDC.64 R12, c[0x3][0x1c8] ;  /* 0x00c07200ff0c7b82 */ /* 0x000f220000000a00 */
[----:B-1----:R-:W-:Y:S01]  /*22d0*/  IMAD R4, R8, 0x4, R1 ;  /* 0x0000000408047824 */ /* 0x002fe200078e0201 */
[----:B------:R-:W-:Y:S01]  /*22e0*/  UIADD3 UR9, UPT, UPT, -UR15, 0x20, URZ ;  /* 0x000000200f097890 */ /* 0x000fe2000fffe1ff */
[----:B------:R-:W-:-:S04]  /*22f0*/  VIADD R11, R11, UR11 ;  /* 0x0000000b0b0b7c36 */ /* 0x000fc80008000000 */
[----:B------:R-:W5:Y:S01]  /*2300*/  LDL R4, [R4] ;  /* 0x0000000004047983 */ /* 0x000f620000100800 */
[----:B------:R-:W-:Y:S01]  /*2310*/  SHF.L.U32 R8, R11, UR15, RZ ;  /* 0x0000000f0b087c19 */ /* 0x000fe200080006ff */
[----:B------:R-:W-:Y:S01]  /*2320*/  VIADD R22, R22, UR7 ;  /* 0x0000000716167c36 */ /* 0x000fe20008000000 */
[----:B------:R-:W-:Y:S01]  /*2330*/  SHF.R.U32.HI R11, RZ, UR9, R11 ;  /* 0x00000009ff0b7c19 */ /* 0x000fe2000801160b */
[----:B------:R-:W1:Y:S01]  /*2340*/  LDCU.128 UR12, c[0x3][0x440] ;  /* 0x00c08800ff0c77ac */ /* 0x000e620008000c00 */
[----:B------:R-:W-:Y:S02]  /*2350*/  SHF.L.W.U32.HI R25, R25, 0xa, R25 ;  /* 0x0000000a19197819 */ /* 0x000fe40000010e19 */
[----:B------:R-:W-:-:S04]  /*2360*/  IADD3 R11, PT, PT, R11, R8, R27 ;  /* 0x000000080b0b7210 */ /* 0x000fc80007ffe01b */
[----:B------:R-:W-:Y:S01]  /*2370*/  LOP3.LUT R8, R25, R11, R16, 0xb8, !PT ;  /* 0x0000000b19087212 */ /* 0x000fe200078eb810 */
[----:B----4-:R-:W-:-:S03]  /*2380*/  IMAD R17, R12, 0x4, R1 ;  /* 0x000000040c117824 */ /* 0x010fc600078e0201 */
[----:B------:R-:W-:Y:S01]  /*2390*/  IADD3 R6, PT, PT, R6, R8, R27 ;  /* 0x0000000806067210 */ /* 0x000fe20007ffe01b */
[--C-:B------:R-:W-:Y:S02]  /*23a0*/  IMAD R12, R9, 0x4, R1.reuse ;  /* 0x00000004090c7824 */ /* 0x100fe400078e0201 */
[----:B------:R-:W4:Y:S01]  /*23b0*/  LDC.64 R8, c[0x3][0x90] ;  /* 0x00c02400ff087b82 */ /* 0x000f220000000a00 */
[----:B------:R-:W5:Y:S04]  /*23c0*/  LDL R17, [R17] ;  /* 0x0000000011117983 */ /* 0x000f680000100800 */
[----:B------:R-:W5:Y:S01]  /*23d0*/  LDL R12, [R12] ;  /* 0x000000000c0c7983 */ /* 0x000f620000100800 */
[----:B----4-:R-:W-:-:S06]  /*23e0*/  IMAD R8, R8, 0x4, R1 ;  /* 0x0000000408087824 */ /* 0x010fcc00078e0201 */
[----:B------:R-:W4:Y:S01]  /*23f0*/  LDL R8, [R8] ;  /* 0x0000000008087983 */ /* 0x000f220000100800 */
[----:B------:R-:W-:Y:S02]  /*2400*/  UIADD3 UR9, UPT, UPT, -UR18, 0x20, URZ ;  /* 0x0000002012097890 */ /* 0x000fe4000fffe1ff */
[----:B0-----:R-:W-:-:S04]  /*2410*/  SHF.L.U32 R26, R22, UR18, RZ ;  /* 0x00000012161a7c19 */ /* 0x001fc800080006ff */
[----:B------:R-:W-:Y:S02]  /*2420*/  SHF.R.U32.HI R22, RZ, UR9, R22 ;  /* 0x00000009ff167c19 */ /* 0x000fe40008011616 */
[----:B------:R-:W-:Y:S02]  /*2430*/  SHF.L.W.U32.HI R19, R10, 0xa, R10 ;  /* 0x0000000a0a137819 */ /* 0x000fe40000010e0a */
[----:B------:R-:W-:Y:S01]  /*2440*/  IADD3 R22, PT, PT, R22, R26, R21 ;  /* 0x0000001a16167210 */ /* 0x000fe20007ffe015 */
[----:B---3--:R-:W-:-:S03]  /*2450*/  UIADD3 UR9, UPT, UPT, -UR20, 0x20, URZ ;  /* 0x0000002014097890 */ /* 0x008fc6000fffe1ff */
[----:B------:R-:W-:Y:S01]  /*2460*/  LOP3.LUT R10, R15, R19, R22, 0xb8, !PT ;  /* 0x000000130f0a7212 */ /* 0x000fe200078eb816 */
[----:B------:R-:W-:Y:S02]  /*2470*/  VIADD R6, R6, UR11 ;  /* 0x0000000b06067c36 */ /* 0x000fe40008000000 */
[----:B------:R-:W-:-:S06]  /*2480*/  IMAD R9, R9, 0x4, R1 ;  /* 0x0000000409097824 */ /* 0x000fcc00078e0201 */
[----:B------:R-:W3:Y:S01]  /*2490*/  LDL R9, [R9] ;  /* 0x0000000009097983 */ /* 0x000ee20000100800 */
[----:B------:R-:W-:-:S06]  /*24a0*/  IMAD R13, R13, 0x4, R1 ;  /* 0x000000040d0d7824 */ /* 0x000fcc00078e0201 */
[----:B------:R-:W3:Y:S01]  /*24b0*/  LDL R13, [R13] ;  /* 0x000000000d0d7983 */ /* 0x000ee20000100800 */
[----:B------:R-:W-:Y:S02]  /*24c0*/  IADD3 R10, PT, PT, R14, R10, R21 ;  /* 0x0000000a0e0a7210 */ /* 0x000fe40007ffe015 */
[----:B------:R-:W-:Y:S02]  /*24d0*/  SHF.L.U32 R21, R6, UR20, RZ ;  /* 0x0000001406157c19 */ /* 0x000fe400080006ff */
[----:B------:R-:W-:Y:S01]  /*24e0*/  SHF.R.U32.HI R14, RZ, UR9, R6 ;  /* 0x00000009ff0e7c19 */ /* 0x000fe20008011606 */
[----:B------:R-:W-:Y:S01]  /*24f0*/  UIADD3 UR9, UPT, UPT, -UR19, 0x20, URZ ;  /* 0x0000002013097890 */ /* 0x000fe2000fffe1ff */
[----:B------:R-:W-:Y:S02]  /*2500*/  VIADD R6, R10, UR7 ;  /* 0x000000070a067c36 */ /* 0x000fe40008000000 */
[----:B------:R-:W-:-:S03]  /*2510*/  IADD3 R10, PT, PT, R14, R21, R24 ;  /* 0x000000150e0a7210 */ /* 0x000fc60007ffe018 */
[----:B------:R-:W-:Y:S01]  /*2520*/  SHF.L.U32 R27, R6, UR19, RZ ;  /* 0x00000013061b7c19 */ /* 0x000fe200080006ff */
[----:B------:R-:W-:Y:S01]  /*2530*/  UIADD3 UR10, UPT, UPT, -UR22, 0x20, URZ ;  /* 0x00000020160a7890 */ /* 0x000fe2000fffe1ff */
[----:B------:R-:W-:Y:S01]  /*2540*/  SHF.R.U32.HI R6, RZ, UR9, R6 ;  /* 0x00000009ff067c19 */ /* 0x000fe20008011606 */
[----:B------:R-:W0:Y:S01]  /*2550*/  LDCU.128 UR16, c[0x3][0x310] ;  /* 0x00c06200ff1077ac */ /* 0x000e220008000c00 */
[----:B------:R-:W-:Y:S02]  /*2560*/  SHF.L.W.U32.HI R21, R16, 0xa, R16 ;  /* 0x0000000a10157819 */ /* 0x000fe40000010e10 */
[----:B------:R-:W-:Y:S02]  /*2570*/  IADD3 R27, PT, PT, R6, R27, R18 ;  /* 0x0000001b061b7210 */ /* 0x000fe40007ffe012 */
[----:B------:R-:W-:Y:S02]  /*2580*/  LOP3.LUT R6, R21, R10, R11, 0xb8, !PT ;  /* 0x0000000a15067212 */ /* 0x000fe400078eb80b */
[----:B------:R-:W-:-:S02]  /*2590*/  SHF.L.W.U32.HI R16, R15, 0xa, R15 ;  /* 0x0000000a0f107819 */ /* 0x000fc40000010e0f */
[----:B------:R-:W-:Y:S02]  /*25a0*/  IADD3 R23, PT, PT, R23, R6, R24 ;  /* 0x0000000617177210 */ /* 0x000fe40007ffe018 */
[----:B------:R-:W-:-:S04]  /*25b0*/  LOP3.LUT R6, R22, R16, R27, 0xb8, !PT ;  /* 0x0000001016067212 */ /* 0x000fc800078eb81b */
[----:B--2---:R-:W-:Y:S02]  /*25c0*/  IADD3 R18, PT, PT, R7, R6, R18 ;  /* 0x0000000607127210 */ /* 0x004fe40007ffe012 */
[----:B------:R-:W2:Y:S01]  /*25d0*/  LDC.64 R6, c[0x3][0x98] ;  /* 0x00c02600ff067b82 */ /* 0x000ea20000000a00 */
[----:B-1----:R-:W-:Y:S02]  /*25e0*/  UIADD3 UR9, UPT, UPT, -UR12, 0x20, URZ ;  /* 0x000000200c097890 */ /* 0x002fe4000fffe1ff */
[----:B------:R-:W-:-:S05]  /*25f0*/  VIADD R18, R18, UR7 ;  /* 0x0000000712127c36 */ /* 0x000fca0008000000 */
[----:B------:R-:W-:Y:S02]  /*2600*/  SHF.L.U32 R14, R18, UR12, RZ ;  /* 0x0000000c120e7c19 */ /* 0x000fe400080006ff */
[----:B------:R-:W-:Y:S02]  /*2610*/  SHF.R.U32.HI R18, RZ, UR9, R18 ;  /* 0x00000009ff127c19 */ /* 0x000fe40008011612 */
[----:B------:R-:W-:Y:S02]  /*2620*/  SHF.L.W.U32.HI R22, R22, 0xa, R22 ;  /* 0x0000000a16167819 */ /* 0x000fe40000010e16 */
[----:B------:R-:W-:Y:S02]  /*2630*/  IADD3 R18, PT, PT, R18, R14, R19 ;  /* 0x0000000e12127210 */ /* 0x000fe40007ffe013 */
[----:B------:R-:W1:Y:S02]  /*2640*/  LDC.64 R14, c[0x3][0x1d0] ;  /* 0x00c07400ff0e7b82 */ /* 0x000e640000000a00 */
[----:B------:R-:W-:-:S04]  /*2650*/  LOP3.LUT R24, R27, R22, R18, 0xb8, !PT ;  /* 0x000000161b187212 */ /* 0x000fc800078eb812 */
[----:B------:R-:W-:Y:S01]  /*2660*/  IADD3 R24, PT, PT, R0, R24, R19 ;  /* 0x0000001800187210 */ /* 0x000fe20007ffe013 */
[----:B--2---:R-:W-:-:S06]  /*2670*/  IMAD R0, R6, 0x4, R1 ;  /* 0x0000000406007824 */ /* 0x004fcc00078e0201 */
[----:B------:R-:W2:Y:S01]  /*2680*/  LDL R0, [R0] ;  /* 0x0000000000007983 */ /* 0x000ea20000100800 */
[----:B-1----:R-:W-:-:S06]  /*2690*/  IMAD R6, R14, 0x4, R1 ;  /* 0x000000040e067824 */ /* 0x002fcc00078e0201 */
[----:B------:R-:W2:Y:S01]  /*26a0*/  LDL R6, [R6] ;  /* 0x0000000006067983 */ /* 0x000ea20000100800 */
[----:B------:R-:W-:Y:S01]  /*26b0*/  UIADD3 UR9, UPT, UPT, -UR21, 0x20, URZ ;  /* 0x0000002015097890 */ /* 0x000fe2000fffe1ff */
[----:B------:R-:W-:-:S05]  /*26c0*/  VIADD R23, R23, UR11 ;  /* 0x0000000b17177c36 */ /* 0x000fca0008000000 */
[----:B------:R-:W-:Y:S02]  /*26d0*/  SHF.L.U32 R14, R23, UR21, RZ ;  /* 0x00000015170e7c19 */ /* 0x000fe400080006ff */
[----:B------:R-:W-:Y:S02]  /*26e0*/  SHF.R.U32.HI R19, RZ, UR9, R23 ;  /* 0x00000009ff137c19 */ /* 0x000fe40008011617 */
[----:B------:R-:W-:Y:S02]  /*26f0*/  SHF.L.W.U32.HI R23, R11, 0xa, R11 ;  /* 0x0000000a0b177819 */ /* 0x000fe40000010e0b */
[----:B------:R-:W-:-:S04]  /*2700*/  IADD3 R19, PT, PT, R19, R14, R25 ;  /* 0x0000000e13137210 */ /* 0x000fc80007ffe019 */
[----:B------:R-:W-:Y:S01]  /*2710*/  LOP3.LUT R11, R23, R19, R10, 0xb8, !PT ;  /* 0x00000013170b7212 */ /* 0x000fe200078eb80a */
[----:B------:R-:W-:Y:S01]  /*2720*/  UIADD3 UR9, UPT, UPT, -UR13, 0x20, URZ ;  /* 0x000000200d097890 */ /* 0x000fe2000fffe1ff */
[----:B------:R-:W-:Y:S01]  /*2730*/  VIADD R24, R24, UR7 ;  /* 0x0000000718187c36 */ /* 0x000fe20008000000 */
[----:B------:R-:W-:Y:S02]  /*2740*/  SHF.L.W.U32.HI R27, R27, 0xa, R27 ;  /* 0x0000000a1b1b7819 */ /* 0x000fe40000010e1b */
[----:B-----5:R-:W-:-:S05]  /*2750*/  IADD3 R4, PT, PT, R4, R11, R25 ;  /* 0x0000000b04047210 */ /* 0x020fca0007ffe019 */
[----:B------:R-:W-:Y:S01]  /*2760*/  VIADD R4, R4, UR11 ;  /* 0x0000000b04047c36 */ /* 0x000fe20008000000 */
[----:B------:R-:W-:Y:S02]  /*2770*/  SHF.L.U32 R25, R24, UR13, RZ ;  /* 0x0000000d18197c19 */ /* 0x000fe400080006ff */
[----:B------:R-:W-:Y:S02]  /*2780*/  SHF.R.U32.HI R24, RZ, UR9, R24 ;  /* 0x00000009ff187c19 */ /* 0x000fe40008011618 */
[----:B------:R-:W-:Y:S02]  /*2790*/  SHF.L.U32 R14, R4, UR22, RZ ;  /* 0x00000016040e7c19 */ /* 0x000fe400080006ff */
[----:B------:R-:W-:Y:S02]  /*27a0*/  SHF.R.U32.HI R4, RZ, UR10, R4 ;  /* 0x0000000aff047c19 */ /* 0x000fe40008011604 */
[----:B------:R-:W-:Y:S02]  /*27b0*/  IADD3 R25, PT, PT, R24, R25, R16 ;  /* 0x0000001918197210 */ /* 0x000fe40007ffe010 */
[----:B------:R-:W-:-:S02]  /*27c0*/  IADD3 R4, PT, PT, R4, R14, R21 ;  /* 0x0000000e04047210 */ /* 0x000fc40007ffe015 */
[----:B------:R-:W-:-:S04]  /*27d0*/  SHF.L.W.U32.HI R24, R10, 0xa, R10 ;  /* 0x0000000a0a187819 */ /* 0x000fc80000010e0a */
[----:B------:R-:W-:Y:S02]  /*27e0*/  LOP3.LUT R10, R24, R4, R19, 0xb8, !PT ;  /* 0x00000004180a7212 */ /* 0x000fe400078eb813 */
[----:B------:R-:W-:Y:S02]  /*27f0*/  LOP3.LUT R11, R18, R27, R25, 0xb8, !PT ;  /* 0x0000001b120b7212 */ /* 0x000fe400078eb819 */
[----:B------:R-:W-:Y:S01]  /*2800*/  IADD3 R21, PT, PT, R12, R10, R21 ;  /* 0x0000000a0c157210 */ /* 0x000fe20007ffe015 */
[----:B------:R-:W-:Y:S01]  /*2810*/  UIADD3 UR9, UPT, UPT, -UR23, 0x20, URZ ;  /* 0x0000002017097890 */ /* 0x000fe2000fffe1ff */
[----:B------:R-:W-:Y:S01]  /*2820*/  IADD3 R17, PT, PT, R17, R11, R16 ;  /* 0x0000000b11117210 */ /* 0x000fe20007ffe010 */
[----:B------:R-:W-:Y:S01]  /*2830*/  IMAD R16, R15, 0x4, R1 ;  /* 0x000000040f107824 */ /* 0x000fe200078e0201 */
[----:B------:R-:W1:Y:S01]  /*2840*/  LDC.64 R10, c[0x3][0x1d8] ;  /* 0x00c07600ff0a7b82 */ /* 0x000e620000000a00 */
[----:B------:R-:W-:-:S03]  /*2850*/  VIADD R21, R21, UR11 ;  /* 0x0000000b15157c36 */ /* 0x000fc60008000000 */
[----:B------:R5:W2:Y:S02]  /*2860*/  LDL R12, [R16] ;  /* 0x00000000100c7983 */ /* 0x000aa40000100800 */
[----:B------:R-:W-:Y:S02]  /*2870*/  SHF.L.U32 R14, R21, UR23, RZ ;  /* 0x00000017150e7c19 */ /* 0x000fe400080006ff */
[----:B------:R-:W-:Y:S01]  /*2880*/  SHF.L.W.U32.HI R19, R19, 0xa, R19 ;  /* 0x0000000a13137819 */ /* 0x000fe20000010e13 */
[----:B------:R-:W-:Y:S01]  /*2890*/  IMAD R26, R7, 0x4, R1 ;  /* 0x00000004071a7824 */ /* 0x000fe200078e0201 */
[----:B------:R-:W-:Y:S01]  /*28a0*/  SHF.R.U32.HI R21, RZ, UR9, R21 ;  /* 0x00000009ff157c19 */ /* 0x000fe20008011615 */
[----:B------:R-:W-:Y:S01]  /*28b0*/  VIADD R17, R17, UR7 ;  /* 0x0000000711117c36 */ /* 0x000fe20008000000 */
[----:B0-----:R-:W-:Y:S02]  /*28c0*/  UIADD3 UR10, UPT, UPT, -UR17, 0x20, URZ ;  /* 0x00000020110a7890 */ /* 0x001fe4000fffe1ff */
[----:B------:R-:W-:Y:S01]  /*28d0*/  IADD3 R21, PT, PT, R21, R14, R23 ;  /* 0x0000000e15157210 */ /* 0x000fe20007ffe017 */
[----:B------:R-:W0:Y:S03]  /*28e0*/  LDCU.128 UR20, c[0x3][0x460] ;  /* 0x00c08c00ff1477ac */ /* 0x000e260008000c00 */
[----:B------:R-:W-:-:S04]  /*28f0*/  LOP3.LUT R14, R19, R21, R4, 0xb8, !PT ;  /* 0x00000015130e7212 */ /* 0x000fc800078eb804 */
[----:B----4-:R-:W-:Y:S02]  /*2900*/  IADD3 R8, PT, PT, R8, R14, R23 ;  /* 0x0000000e08087210 */ /* 0x010fe40007ffe017 */
[----:B------:R-:W5:Y:S01]  /*2910*/  LDC.64 R14, c[0x3][0xa0] ;  /* 0x00c02800ff0e7b82 */ /* 0x000f620000000a00 */
[--C-:B-1----:R-:W-:Y:S02]  /*2920*/  IMAD R7, R10, 0x4, R1.reuse ;  /* 0x000000040a077824 */ /* 0x102fe400078e0201 */
[----:B------:R-:W4:Y:S04]  /*2930*/  LDL R10, [R26] ;  /* 0x000000001a0a7983 */ /* 0x000f280000100800 */
[----:B------:R-:W4:Y:S01]  /*2940*/  LDL R7, [R7] ;  /* 0x0000000007077983 */ /* 0x000f220000100800 */
[----:B-----5:R-:W-:-:S06]  /*2950*/  IMAD R16, R14, 0x4, R1 ;  /* 0x000000040e107824 */ /* 0x020fcc00078e0201 */
[----:B------:R-:W5:Y:S01]  /*2960*/  LDL R16, [R16] ;  /* 0x0000000010107983 */ /* 0x000f620000100800 */
[----:B------:R-:W-:Y:S01]  /*2970*/  UIADD3 UR9, UPT, UPT, -UR16, 0x20, URZ ;  /* 0x0000002010097890 */ /* 0x000fe2000fffe1ff */
[----:B------:R-:W-:-:S05]  /*2980*/  VIADD R8, R8, UR11 ;  /* 0x0000000b08087c36 */ /* 0x000fca0008000000 */
[----:B------:R-:W-:Y:S02]  /*2990*/  SHF.L.U32 R23, R8, UR16, RZ ;  /* 0x0000001008177c19 */ /* 0x000fe400080006ff */
[----:B------:R-:W-:-:S04]  /*29a0*/  SHF.R.U32.HI R14, RZ, UR9, R8 ;  /* 0x00000009ff0e7c19 */ /* 0x000fc80008011608 */
[----:B------:R-:W-:Y:S02]  /*29b0*/  IADD3 R14, PT, PT, R14, R23, R24 ;  /* 0x000000170e0e7210 */ /* 0x000fe40007ffe018 */
[----:B------:R-:W-:-:S04]  /*29c0*/  SHF.L.W.U32.HI R23, R4, 0xa, R4 ;  /* 0x0000000a04177819 */ /* 0x000fc80000010e04 */
[----:B------:R-:W-:Y:S01]  /*29d0*/  LOP3.LUT R4, R23, R14, R21, 0xb8, !PT ;  /* 0x0000000e17047212 */ /* 0x000fe200078eb815 */
[----:B------:R-:W-:-:S03]  /*29e0*/  UIADD3 UR9, UPT, UPT, -UR14, 0x20, URZ ;  /* 0x000000200e097890 */ /* 0x000fc6000fffe1ff */
[----:B---3--:R-:W-:Y:S02]  /*29f0*/  IADD3 R24, PT, PT, R9, R4, R24 ;  /* 0x0000000409187210 */ /* 0x008fe40007ffe018 */
[----:B------:R-:W-:-:S03]  /*2a00*/  SHF.L.U32 R9, R17, UR14, RZ ;  /* 0x0000000e11097c19 */ /* 0x000fc600080006ff */
[----:B------:R-:W-:Y:S01]  /*2a10*/  VIADD R24, R24, UR11 ;  /* 0x0000000b18187c36 */ /* 0x000fe20008000000 */
[----:B------:R-:W-:Y:S02]  /*2a20*/  SHF.R.U32.HI R4, RZ, UR9, R17 ;  /* 0x00000009ff047c19 */ /* 0x000fe40008011611 */
[----:B------:R-:W-:Y:S02]  /*2a30*/  SHF.L.W.U32.HI R17, R18, 0xa, R18 ;  /* 0x0000000a12117819 */ /* 0x000fe40000010e12 */
[----:B------:R-:W-:Y:S02]  /*2a40*/  SHF.L.U32 R8, R24, UR17, RZ ;  /* 0x0000001118087c19 */ /* 0x000fe400080006ff */
[----:B------:R-:W-:Y:S02]  /*2a50*/  SHF.R.U32.HI R29, RZ, UR10, R24 ;  /* 0x0000000aff1d7c19 */ /* 0x000fe40008011618 */
[----:B------:R-:W-:Y:S02]  /*2a60*/  IADD3 R4, PT, PT, R4, R9, R22 ;  /* 0x0000000904047210 */ /* 0x000fe40007ffe016 */
[----:B------:R-:W-:-:S02]  /*2a70*/  IADD3 R29, PT, PT, R29, R8, R19 ;  /* 0x000000081d1d7210 */ /* 0x000fc40007ffe013 */
[----:B------:R-:W-:Y:S02]  /*2a80*/  LOP3.LUT R8, R25, R17, R4, 0xb8, !PT ;  /* 0x0000001119087212 */ /* 0x000fe400078eb804 */
[----:B------:R-:W-:Y:S02]  /*2a90*/  SHF.L.W.U32.HI R21, R21, 0xa, R21 ;  /* 0x0000000a15157819 */ /* 0x000fe40000010e15 */
[----:B------:R-:W-:Y:S02]  /*2aa0*/  IADD3 R22, PT, PT, R13, R8, R22 ;  /* 0x000000080d167210 */ /* 0x000fe40007ffe016 */
[----:B------:R-:W1:Y:S01]  /*2ab0*/  LDC.64 R8, c[0x3][0xa8] ;  /* 0x00c02a00ff087b82 */ /* 0x000e620000000a00 */
[----:B------:R-:W-:Y:S01]  /*2ac0*/  UIADD3 UR9, UPT, UPT, -UR15, 0x20, URZ ;  /* 0x000000200f097890 */ /* 0x000fe2000fffe1ff */
[----:B------:R-:W-:Y:S01]  /*2ad0*/  LOP3.LUT R13, R21, R29, R14, 0xb8, !PT ;  /* 0x0000001d150d7212 */ /* 0x000fe200078eb80e */
[----:B------:R-:W-:Y:S02]  /*2ae0*/  IMAD R24, R15, 0x4, R1 ;  /* 0x000000040f187824 */ /* 0x000fe400078e0201 */
[----:B------:R-:W-:-:S05]  /*2af0*/  VIADD R22, R22, UR7 ;  /* 0x0000000716167c36 */ /* 0x000fca0008000000 */
[----:B------:R-:W-:Y:S01]  /*2b00*/  SHF.L.U32 R18, R22, UR15, RZ ;  /* 0x0000000f16127c19 */ /* 0x000fe200080006ff */
[----:B------:R-:W-:Y:S01]  /*2b10*/  IMAD R11, R11, 0x4, R1 ;  /* 0x000000040b0b7824 */ /* 0x000fe200078e0201 */
[----:B------:R-:W-:Y:S01]  /*2b20*/  SHF.R.U32.HI R15, RZ, UR9, R22 ;  /* 0x00000009ff0f7c19 */ /* 0x000fe20008011616 */
[----:B------:R-:W3:Y:S01]  /*2b30*/  LDCU.128 UR12, c[0x3][0x450] ;  /* 0x00c08a00ff0c77ac */ /* 0x000ee20008000c00 */
[----:B------:R-:W-:Y:S02]  /*2b40*/  SHF.L.W.U32.HI R22, R25, 0xa, R25 ;  /* 0x0000000a19167819 */ /* 0x000fe40000010e19 */
[----:B------:R-:W-:Y:S01]  /*2b50*/  IADD3 R15, PT, PT, R15, R18, R27 ;  /* 0x000000120f0f7210 */ /* 0x000fe20007ffe01b */
[----:B------:R-:W5:Y:S03]  /*2b60*/  LDL R11, [R11] ;  /* 0x000000000b0b7983 */ /* 0x000f660000100800 */
[----:B------:R-:W-:Y:S01]  /*2b70*/  LOP3.LUT R18, R4, R22, R15, 0xb8, !PT ;  /* 0x0000001604127212 */ /* 0x000fe200078eb80f */
[----:B-1----:R-:W-:-:S06]  /*2b80*/  IMAD R8, R8, 0x4, R1 ;  /* 0x0000000408087824 */ /* 0x002fcc00078e0201 */
[----:B------:R-:W5:Y:S01]  /*2b90*/  LDL R8, [R8] ;  /* 0x0000000008087983 */ /* 0x000f620000100800 */
[----:B---3--:R-:W-:Y:S01]  /*2ba0*/  UIADD3 UR9, UPT, UPT, -UR12, 0x20, URZ ;  /* 0x000000200c097890 */ /* 0x008fe2000fffe1ff */
[----:B--2---:R-:W-:Y:S02]  /*2bb0*/  IADD3 R13, PT, PT, R0, R13, R19 ;  /* 0x0000000d000d7210 */ /* 0x004fe40007ffe013 */
[----:B------:R1:W2:Y:S01]  /*2bc0*/  LDL R0, [R24] ;  /* 0x0000000018007983 */ /* 0x0002a20000100800 */
[----:B------:R-:W-:Y:S02]  /*2bd0*/  IADD3 R6, PT, PT, R6, R18, R27 ;  /* 0x0000001206067210 */ /* 0x000fe40007ffe01b */
[----:B------:R-:W1:Y:S02]  /*2be0*/  LDC.64 R18, c[0x3][0x1e0] ;  /* 0x00c07800ff127b82 */ /* 0x000e640000000a00 */
[----:B-1----:R-:W-:-:S06]  /*2bf0*/  IMAD R24, R18, 0x4, R1 ;  /* 0x0000000412187824 */ /* 0x002fcc00078e0201 */
[----:B------:R-:W3:Y:S01]  /*2c00*/  LDL R24, [R24] ;  /* 0x0000000018187983 */ /* 0x000ee20000100800 */
        /* <DEDUP_REMOVED lines=8> */
[----:B------:R-:W-:-:S04]  /*2c90*/  UIADD3 UR9, UPT, UPT, -UR13, 0x20, URZ ;  /* 0x000000200d097890 */ /* 0x000fc8000fffe1ff */
[----:B------:R-:W-:Y:S02]  /*2ca0*/  SHF.L.U32 R26, R13, UR18, RZ ;  /* 0x000000120d1a7c19 */ /* 0x000fe400080006ff */
[----:B------:R-:W-:Y:S02]  /*2cb0*/  SHF.R.U32.HI R13, RZ, UR10, R13 ;  /* 0x0000000aff0d7c19 */ /* 0x000fe4000801160d */
[----:B------:R-:W-:Y:S02]  /*2cc0*/  SHF.L.W.U32.HI R25, R14, 0xa, R14 ;  /* 0x0000000a0e197819 */ /* 0x000fe40000010e0e */
[----:B------:R-:W-:Y:S02]  /*2cd0*/  IADD3 R26, PT, PT, R13, R26, R23 ;  /* 0x0000001a0d1a7210 */ /* 0x000fe40007ffe017 */
[----:B------:R-:W-:Y:S02]  /*2ce0*/  SHF.L.W.U32.HI R15, R15, 0xa, R15 ;  /* 0x0000000a0f0f7819 */ /* 0x000fe40000010e0f */
[----:B------:R-:W-:-:S05]  /*2cf0*/  IADD3 R6, PT, PT, R12, R6, R17 ;  /* 0x000000060c067210 */ /* 0x000fca0007ffe011 */
[----:B------:R-:W-:-:S05]  /*2d00*/  VIADD R6, R6, UR7 ;  /* 0x0000000706067c36 */ /* 0x000fca0008000000 */
[----:B------:R-:W-:Y:S02]  /*2d10*/  SHF.L.U32 R17, R6, UR13, RZ ;  /* 0x0000000d06117c19 */ /* 0x000fe400080006ff */
[----:B------:R-:W-:-:S04]  /*2d20*/  SHF.R.U32.HI R6, RZ, UR9, R6 ;  /* 0x00000009ff067c19 */ /* 0x000fc80008011606 */
[----:B------:R-:W-:Y:S02]  /*2d30*/  IADD3 R17, PT, PT, R6, R17, R22 ;  /* 0x0000001106117210 */ /* 0x000fe40007ffe016 */
[----:B------:R-:W-:Y:S01]  /*2d40*/  LOP3.LUT R6, R25, R26, R29, 0xb8, !PT ;  /* 0x0000001a19067212 */ /* 0x000fe200078eb81d */
[----:B------:R-:W-:-:S03]  /*2d50*/  UIADD3 UR9, UPT, UPT, -UR19, 0x20, URZ ;  /* 0x0000002013097890 */ /* 0x000fc6000fffe1ff */
[----:B----4-:R-:W-:Y:S02]  /*2d60*/  IADD3 R23, PT, PT, R10, R6, R23 ;  /* 0x000000060a177210 */ /* 0x010fe40007ffe017 */
[----:B------:R-:W-:-:S03]  /*2d70*/  LOP3.LUT R6, R18, R15, R17, 0xb8, !PT ;  /* 0x0000000f12067212 */ /* 0x000fc600078eb811 */
[----:B------:R-:W-:Y:S01]  /*2d80*/  VIADD R23, R23, UR11 ;  /* 0x0000000b17177c36 */ /* 0x000fe20008000000 */
[----:B------:R-:W-:Y:S01]  /*2d90*/  IADD3 R22, PT, PT, R7, R6, R22 ;  /* 0x0000000607167210 */ /* 0x000fe20007ffe016 */
[--C-:B------:R-:W-:Y:S01]  /*2da0*/  IMAD R13, R19, 0x4, R1.reuse ;  /* 0x00000004130d7824 */ /* 0x100fe200078e0201 */
[----:B------:R-:W1:Y:S02]  /*2db0*/  LDC.64 R6, c[0x3][0x1e8] ;  /* 0x00c07a00ff067b82 */ /* 0x000e640000000a00 */
[----:B------:R-:W-:Y:S01]  /*2dc0*/  SHF.L.U32 R12, R23, UR19, RZ ;  /* 0x00000013170c7c19 */ /* 0x000fe200080006ff */
[----:B------:R-:W-:Y:S01]  /*2dd0*/  IMAD R9, R9, 0x4, R1 ;  /* 0x0000000409097824 */ /* 0x000fe200078e0201 */
[----:B------:R-:W-:Y:S01]  /*2de0*/  SHF.R.U32.HI R19, RZ, UR9, R23 ;  /* 0x00000009ff137c19 */ /* 0x000fe20008011617 */
[----:B------:R4:W3:Y:S01]  /*2df0*/  LDL R10, [R13] ;  /* 0x000000000d0a7983 */ /* 0x0008e20000100800 */
[----:B------:R-:W-:Y:S01]  /*2e00*/  SHF.L.W.U32.HI R29, R29, 0xa, R29 ;  /* 0x0000000a1d1d7819 */ /* 0x000fe20000010e1d */
[----:B------:R-:W0:Y:S01]  /*2e10*/  LDCU.128 UR16, c[0x3][0x320] ;  /* 0x00c06400ff1077ac */ /* 0x000e220008000c00 */
[----:B------:R-:W-:Y:S01]  /*2e20*/  IADD3 R19, PT, PT, R19, R12, R21 ;  /* 0x0000000c13137210 */ /* 0x000fe20007ffe015 */
[----:B------:R-:W3:Y:S03]  /*2e30*/  LDL R9, [R9] ;  /* 0x0000000009097983 */ /* 0x000ee60000100800 */
[----:B------:R-:W-:-:S04]  /*2e40*/  LOP3.LUT R12, R29, R19, R26, 0xb8, !PT ;  /* 0x000000131d0c7212 */ /* 0x000fc800078eb81a */
[----:B-----5:R-:W-:Y:S02]  /*2e50*/  IADD3 R21, PT, PT, R16, R12, R21 ;  /* 0x0000000c10157210 */ /* 0x020fe40007ffe015 */
[----:B----4-:R-:W4:Y:S01]  /*2e60*/  LDC.64 R12, c[0x3][0xb0] ;  /* 0x00c02c00ff0c7b82 */ /* 0x010f220000000a00 */
[----:B-1----:R-:W-:-:S06]  /*2e70*/  IMAD R14, R6, 0x4, R1 ;  /* 0x00000004060e7824 */ /* 0x002fcc00078e0201 */
[----:B------:R-:W5:Y:S01]  /*2e80*/  LDL R14, [R14] ;  /* 0x000000000e0e7983 */ /* 0x000f620000100800 */
[----:B----4-:R-:W-:-:S06]  /*2e90*/  IMAD R16, R12, 0x4, R1 ;  /* 0x000000040c107824 */ /* 0x010fcc00078e0201 */
[----:B------:R-:W4:Y:S01]  /*2ea0*/  LDL R16, [R16] ;  /* 0x0000000010107983 */ /* 0x000f220000100800 */
[----:B0-----:R-:W-:Y:S01]  /*2eb0*/  UIADD3 UR9, UPT, UPT, -UR16, 0x20, URZ ;  /* 0x0000002010097890 */ /* 0x001fe2000fffe1ff */
[----:B------:R-:W-:-:S05]  /*2ec0*/  VIADD R21, R21, UR11 ;  /* 0x0000000b15157c36 */ /* 0x000fca0008000000 */
[----:B------:R-:W-:Y:S02]  /*2ed0*/  SHF.L.U32 R12, R21, UR16, RZ ;  /* 0x00000010150c7c19 */ /* 0x000fe400080006ff */
[----:B------:R-:W-:Y:S02]  /*2ee0*/  SHF.R.U32.HI R21, RZ, UR9, R21 ;  /* 0x00000009ff157c19 */ /* 0x000fe40008011615 */
[----:B------:R-:W-:Y:S02]  /*2ef0*/  SHF.L.W.U32.HI R26, R26, 0xa, R26 ;  /* 0x0000000a1a1a7819 */ /* 0x000fe40000010e1a */
[----:B------:R-:W-:Y:S01]  /*2f00*/  IADD3 R12, PT, PT, R21, R12, R25 ;  /* 0x0000000c150c7210 */ /* 0x000fe20007ffe019 */
[----:B------:R-:W-:-:S03]  /*2f10*/  UIADD3 UR9, UPT, UPT, -UR14, 0x20, URZ ;  /* 0x000000200e097890 */ /* 0x000fc6000fffe1ff */
[----:B------:R-:W-:Y:S01]  /*2f20*/  LOP3.LUT R6, R26, R12, R19, 0xb8, !PT ;  /* 0x0000000c1a067212 */ /* 0x000fe200078eb813 */
[----:B------:R-:W-:Y:S01]  /*2f30*/  VIADD R22, R22, UR7 ;  /* 0x0000000716167c36 */ /* 0x000fe20008000000 */
[----:B------:R-:W-:-:S04]  /*2f40*/  UIADD3 UR10, UPT, UPT, -UR17, 0x20, URZ ;  /* 0x00000020110a7890 */ /* 0x000fc8000fffe1ff */
[----:B------:R-:W-:Y:S02]  /*2f50*/  SHF.L.U32 R21, R22, UR14, RZ ;  /* 0x0000000e16157c19 */ /* 0x000fe400080006ff */
[----:B------:R-:W-:Y:S01]  /*2f60*/  SHF.L.W.U32.HI R23, R18, 0xa, R18 ;  /* 0x0000000a12177819 */ /* 0x000fe20000010e12 */
[----:B------:R-:W-:-:S06]  /*2f70*/  IMAD R13, R13, 0x4, R1 ;  /* 0x000000040d0d7824 */ /* 0x000fcc00078e0201 */
[----:B------:R-:W4:Y:S01]  /*2f80*/  LDL R13, [R13] ;  /* 0x000000000d0d7983 */ /* 0x000f220000100800 */
[----:B--2---:R-:W-:Y:S02]  /*2f90*/  IADD3 R6, PT, PT, R0, R6, R25 ;  /* 0x0000000600067210 */ /* 0x004fe40007ffe019 */
[----:B------:R-:W-:-:S03]  /*2fa0*/  SHF.R.U32.HI R0, RZ, UR9, R22 ;  /* 0x00000009ff007c19 */ /* 0x000fc60008011616 */
[----:B------:R-:W-:Y:S01]  /*2fb0*/  VIADD R6, R6, UR11 ;  /* 0x0000000b06067c36 */ /* 0x000fe20008000000 */
[----:B------:R-:W-:-:S04]  /*2fc0*/  IADD3 R0, PT, PT, R0, R21, R4 ;  /* 0x0000001500007210 */ /* 0x000fc80007ffe004 */
[----:B------:R-:W-:Y:S02]  /*2fd0*/  SHF.L.U32 R22, R6, UR17, RZ ;  /* 0x0000001106167c19 */ /* 0x000fe400080006ff */
[----:B------:R-:W-:Y:S02]  /*2fe0*/  SHF.R.U32.HI R21, RZ, UR10, R6 ;  /* 0x0000000aff157c19 */ /* 0x000fe40008011606 */
[----:B------:R-:W-:Y:S01]  /*2ff0*/  SHF.L.W.U32.HI R25, R19, 0xa, R19 ;  /* 0x0000000a13197819 */ /* 0x000fe20000010e13 */
[----:B------:R-:W-:Y:S01]  /*3000*/  UIADD3 UR9, UPT, UPT, -UR15, 0x20, URZ ;  /* 0x000000200f097890 */ /* 0x000fe2000fffe1ff */
[----:B------:R-:W-:Y:S01]  /*3010*/  LOP3.LUT R6, R17, R23, R0, 0xb8, !PT ;  /* 0x0000001711067212 */ /* 0x000fe200078eb800 */
[----:B------:R-:W0:Y:S01]  /*3020*/  LDCU.64 UR10, c[0x3][0x8] ;  /* 0x00c00100ff0a77ac */ /* 0x000e220008000a00 */
[----:B------:R-:W-:Y:S02]  /*3030*/  IADD3 R21, PT, PT, R21, R22, R29 ;  /* 0x0000001615157210 */ /* 0x000fe40007ffe01d */
[----:B------:R-:W-:-:S02]  /*3040*/  IADD3 R11, PT, PT, R11, R6, R4 ;  /* 0x000000060b0b7210 */ /* 0x000fc40007ffe004 */
[----:B------:R-:W-:-:S04]  /*3050*/  LOP3.LUT R4, R25, R21, R12, 0x2d, !PT ;  /* 0x0000001519047212 */ /* 0x000fc800078e2d0c */
[----:B------:R-:W-:Y:S01]  /*3060*/  IADD3 R8, PT, PT, R8, R4, R29 ;  /* 0x0000000408087210 */ /* 0x000fe20007ffe01d */
[----:B------:R-:W-:Y:S02]  /*3070*/  IMAD R4, R7, 0x4, R1 ;  /* 0x0000000407047824 */ /* 0x000fe400078e0201 */
[----:B------:R-:W1:Y:S01]  /*3080*/  LDC.64 R6, c[0x3][0x1f0] ;  /* 0x00c07c00ff067b82 */ /* 0x000e620000000a00 */
[----:B------:R-:W-:-:S03]  /*3090*/  VIADD R11, R11, UR7 ;  /* 0x000000070b0b7c36 */ /* 0x000fc60008000000 */
[----:B------:R-:W2:Y:S02]  /*30a0*/  LDL R4, [R4] ;  /* 0x0000000004047983 */ /* 0x000ea40000100800 */
[----:B------:R-:W-:Y:S02]  /*30b0*/  SHF.L.U32 R18, R11, UR15, RZ ;  /* 0x0000000f0b127c19 */ /* 0x000fe400080006ff */
[----:B------:R-:W-:Y:S01]  /*30c0*/  SHF.L.W.U32.HI R17, R17, 0xa, R17 ;  /* 0x0000000a11117819 */ /* 0x000fe20000010e11 */
[----:B0-----:R-:W-:Y:S01]  /*30d0*/  VIADD R8, R8, UR10 ;  /* 0x0000000a08087c36 */ /* 0x001fe20008000000 */
[----:B------:R-:W-:Y:S01]  /*30e0*/  SHF.R.U32.HI R11, RZ, UR9, R11 ;  /* 0x00000009ff0b7c19 */ /* 0x000fe2000801160b */
[----:B------:R-:W0:Y:S03]  /*30f0*/  LDCU.128 UR12, c[0x3][0x470] ;  /* 0x00c08e00ff0c77ac */ /* 0x000e260008000c00 */
[----:B------:R-:W-:-:S04]  /*3100*/  IADD3 R11, PT, PT, R11, R18, R15 ;  /* 0x000000120b0b7210 */ /* 0x000fc80007ffe00f */
[----:B------:R-:W-:-:S04]  /*3110*/  LOP3.LUT R18, R0, R17, R11, 0xb8, !PT ;  /* 0x0000001100127212 */ /* 0x000fc800078eb80b */
[----:B---3--:R-:W-:Y:S02]  /*3120*/  IADD3 R24, PT, PT, R24, R18, R15 ;  /* 0x0000001218187210 */ /* 0x008fe40007ffe00f */
[----:B------:R-:W3:Y:S01]  /*3130*/  LDC.64 R18, c[0x3][0xb8] ;  /* 0x00c02e00ff127b82 */ /* 0x000ee20000000a00 */
[----:B-1----:R-:W-:-:S06]  /*3140*/  IMAD R15, R6, 0x4, R1 ;  /* 0x00000004060f7824 */ /* 0x002fcc00078e0201 */
[----:B------:R-:W2:Y:S01]  /*3150*/  LDL R15, [R15] ;  /* 0x000000000f0f7983 */ /* 0x000ea20000100800 */
[--C-:B------:R-:W-:Y:S02]  /*3160*/  IMAD R7, R7, 0x4, R1.reuse ;  /* 0x0000000407077824 */ /* 0x100fe400078e0201 */
[----:B---3--:R-:W-:-:S03]  /*3170*/  IMAD R22, R18, 0x4, R1 ;  /* 0x0000000412167824 */ /* 0x008fc600078e0201 */
[----:B------:R1:W3:Y:S04]  /*3180*/  LDL R18, [R7] ;  /* 0x0000000007127983 */ /* 0x0002e80000100800 */
[----:B------:R-:W3:Y:S01]  /*3190*/  LDL R22, [R22] ;  /* 0x0000000016167983 */ /* 0x000ee20000100800 */
[----:B------:R-:W-:Y:S01]  /*31a0*/  UIADD3 UR9, UPT, UPT, -UR20, 0x20, URZ ;  /* 0x0000002014097890 */ /* 0x000fe2000fffe1ff */
[----:B------:R-:W-:Y:S02]  /*31b0*/  VIADD R24, R24, UR7 ;  /* 0x0000000718187c36 */ /* 0x000fe40008000000 */
[----:B------:R-:W-:Y:S01]  /*31c0*/  IMAD R27, R19, 0x4, R1 ;  /* 0x00000004131b7824 */ /* 0x000fe200078e0201 */
[----:B------:R-:W-:Y:S02]  /*31d0*/  SHF.L.W.U32.HI R19, R0, 0xa, R0 ;  /* 0x0000000a00137819 */ /* 0x000fe40000010e00 */
[----:B------:R-:W-:-:S02]  /*31e0*/  SHF.L.U32 R6, R24, UR20, RZ ;  /* 0x0000001418067c19 */ /* 0x000fc400080006ff */
[----:B------:R-:W-:Y:S01]  /*31f0*/  SHF.R.U32.HI R24, RZ, UR9, R24 ;  /* 0x00000009ff187c19 */ /* 0x000fe20008011618 */
[----:B------:R0:W3:Y:S03]  /*3200*/  LDL R0, [R27] ;  /* 0x000000001b007983 */ /* 0x0000e60000100800 */
[----:B------:R-:W-:Y:S01]  /*3210*/  IADD3 R24, PT, PT, R24, R6, R23 ;  /* 0x0000000618187210 */ /* 0x000fe20007ffe017 */
[----:B------:R-:W-:-:S03]  /*3220*/  UIADD3 UR9, UPT, UPT, -UR18, 0x20, URZ ;  /* 0x0000002012097890 */ /* 0x000fc6000fffe1ff */
[----:B------:R-:W-:Y:S02]  /*3230*/  LOP3.LUT R6, R11, R19, R24, 0xb8, !PT ;  /* 0x000000130b067212 */ /* 0x000fe400078eb818 */
[----:B-1----:R-:W-:Y:S02]  /*3240*/  SHF.L.U32 R7, R8, UR18, RZ ;  /* 0x0000001208077c19 */ /* 0x002fe400080006ff */
[----:B------:R-:W-:Y:S02]  /*3250*/  SHF.L.W.U32.HI R12, R12, 0xa, R12 ;  /* 0x0000000a0c0c7819 */ /* 0x000fe40000010e0c */
[----:B------:R-:W-:Y:S02]  /*3260*/  IADD3 R23, PT, PT, R10, R6, R23 ;  /* 0x000000060a177210 */ /* 0x000fe40007ffe017 */
[----:B------:R-:W-:-:S04]  /*3270*/  SHF.R.U32.HI R10, RZ, UR9, R8 ;  /* 0x00000009ff0a7c19 */ /* 0x000fc80008011608 */
[----:B------:R-:W-:Y:S01]  /*3280*/  IADD3 R10, PT, PT, R10, R7, R26 ;  /* 0x000000070a0a7210 */ /* 0x000fe20007ffe01a */
[----:B------:R-:W-:Y:S01]  /*3290*/  UIADD3 UR9, UPT, UPT, -UR21, 0x20, URZ ;  /* 0x0000002015097890 */ /* 0x000fe2000fffe1ff */
[----:B------:R-:W-:Y:S02]  /*32a0*/  VIADD R23, R23, UR7 ;  /* 0x0000000717177c36 */ /* 0x000fe40008000000 */
[----:B------:R-:W-:-:S04]  /*32b0*/  LOP3.LUT R6, R12, R10, R21, 0x2d, !PT ;  /* 0x0000000a0c067212 */ /* 0x000fc800078e2d15 */
[----:B------:R-:W-:Y:S02]  /*32c0*/  IADD3 R9, PT, PT, R9, R6, R26 ;  /* 0x0000000609097210 */ /* 0x000fe40007ffe01a */
[----:B------:R-:W-:Y:S02]  /*32d0*/  SHF.L.U32 R6, R23, UR21, RZ ;  /* 0x0000001517067c19 */ /* 0x000fe400080006ff */
[----:B------:R-:W-:Y:S02]  /*32e0*/  SHF.R.U32.HI R23, RZ, UR9, R23 ;  /* 0x00000009ff177c19 */ /* 0x000fe40008011617 */
[----:B------:R-:W-:Y:S02]  /*32f0*/  SHF.L.W.U32.HI R26, R11, 0xa, R11 ;  /* 0x0000000a0b1a7819 */ /* 0x000fe40000010e0b */
[----:B------:R-:W-:Y:S01]  /*3300*/  IADD3 R23, PT, PT, R23, R6, R17 ;  /* 0x0000000617177210 */ /* 0x000fe20007ffe011 */
[----:B------:R-:W-:Y:S01]  /*3310*/  UIADD3 UR7, UPT, UPT, -UR19, 0x20, URZ ;  /* 0x0000002013077890 */ /* 0x000fe2000fffe1ff */
[----:B------:R-:W-:Y:S01]  /*3320*/  VIADD R9, R9, UR10 ;  /* 0x0000000a09097c36 */ /* 0x000fe20008000000 */
[----:B------:R-:W1:Y:S01]  /*3330*/  LDC.64 R6, c[0x3][0x1f8] ;  /* 0x00c07e00ff067b82 */ /* 0x000e620000000a00 */
[----:B------:R-:W-:-:S03]  /*3340*/  LOP3.LUT R8, R26, R23, R24, 0x2d, !PT ;  /* 0x000000171a087212 */ /* 0x000fc600078e2d18 */
[----:B------:R-:W-:Y:S02]  /*3350*/  SHF.R.U32.HI R11, RZ, UR7, R9 ;  /* 0x00000007ff0b7c19 */ /* 0x000fe40008011609 */
[----:B-----5:R-:W-:Y:S02]  /*3360*/  IADD3 R14, PT, PT, R14, R8, R17 ;  /* 0x000000080e0e7210 */ /* 0x020fe40007ffe011 */
[----:B------:R-:W-:Y:S01]  /*3370*/  SHF.L.U32 R8, R9, UR19, RZ ;  /* 0x0000001309087c19 */ /* 0x000fe200080006ff */
[----:B------:R-:W5:Y:S01]  /*3380*/  LDCU.128 UR16, c[0x3][0x330] ;  /* 0x00c06600ff1077ac */ /* 0x000f620008000c00 */
[----:B------:R-:W-:Y:S02]  /*3390*/  SHF.L.W.U32.HI R21, R21, 0xa, R21 ;  /* 0x0000000a15157819 */ /* 0x000fe40000010e15 */
[----:B------:R-:W-:-:S04]  /*33a0*/  IADD3 R11, PT, PT, R11, R8, R25 ;  /* 0x000000080b0b7210 */ /* 0x000fc80007ffe019 */
[----:B------:R-:W-:-:S04]  /*33b0*/  LOP3.LUT R8, R21, R11, R10, 0x2d, !PT ;  /* 0x0000000b15087212 */ /* 0x000fc800078e2d0a */
[----:B----4-:R-:W-:Y:S02]  /*33c0*/  IADD3 R16, PT, PT, R16, R8, R25 ;  /* 0x0000000810107210 */ /* 0x010fe40007ffe019 */
[----:B------:R-:W0:Y:S01]  /*33d0*/  LDC.64 R8, c[0x3][0xc0] ;  /* 0x00c03000ff087b82 */ /* 0x000e220000000a00 */
[----:B-1----:R-:W-:-:S06]  /*33e0*/  IMAD R6, R6, 0x4, R1 ;  /* 0x0000000406067824 */ /* 0x002fcc00078e0201 */
[----:B------:R-:W4:Y:S01]  /*33f0*/  LDL R6, [R6] ;  /* 0x0000000006067983 */ /* 0x000f220000100800 */
[----:B------:R-:W-:-:S06]  /*3400*/  IMAD R17, R7, 0x4, R1 ;  /* 0x0000000407117824 */ /* 0x000fcc00078e0201 */
[----:B------:R-:W4:Y:S01]  /*3410*/  LDL R17, [R17] ;  /* 0x0000000011117983 */ /* 0x000f220000100800 */
[----:B0-----:R-:W-:-:S05]  /*3420*/  IMAD R27, R8, 0x4, R1 ;  /* 0x00000004081b7824 */ /* 0x001fca00078e0201 */
[----:B------:R0:W4:Y:S01]  /*3430*/  LDL R7, [R27] ;  /* 0x000000001b077983 */ /* 0x0001220000100800 */
[----:B------:R-:W-:-:S05]  /*3440*/  IMAD R9, R9, 0x4, R1 ;  /* 0x0000000409097824 */ /* 0x000fca00078e0201 */
[----:B------:R1:W4:Y:S01]  /*3450*/  LDL R25, [R9] ;  /* 0x0000000009197983 */ /* 0x0003220000100800 */
[----:B------:R-:W-:Y:S01]  /*3460*/  UIADD3 UR7, UPT, UPT, -UR22, 0x20, URZ ;  /* 0x0000002016077890 */ /* 0x000fe2000fffe1ff */
[----:B------:R-:W-:-:S05]  /*3470*/  VIADD R14, R14, UR24 ;  /* 0x000000180e0e7c36 */ /* 0x000fca0008000000 */
[----:B------:R-:W-:Y:S02]  /*3480*/  SHF.L.U32 R8, R14, UR22, RZ ;  /* 0x000000160e087c19 */ /* 0x000fe400080006ff */
[----:B------:R-:W-:Y:S02]  /*3490*/  SHF.R.U32.HI R14, RZ, UR7, R14 ;  /* 0x00000007ff0e7c19 */ /* 0x000fe4000801160e */
[----:B0-----:R-:W-:Y:S02]  /*34a0*/  SHF.L.W.U32.HI R27, R24, 0xa, R24 ;  /* 0x0000000a181b7819 */ /* 0x001fe40000010e18 */
[----:B------:R-:W-:Y:S01]  /*34b0*/  IADD3 R14, PT, PT, R14, R8, R19 ;  /* 0x000000080e0e7210 */ /* 0x000fe20007ffe013 */
[----:B-----5:R-:W-:Y:S01]  /*34c0*/  UIADD3 UR7, UPT, UPT, -UR16, 0x20, URZ ;  /* 0x0000002010077890 */ /* 0x020fe2000fffe1ff */
[----:B------:R-:W-:Y:S02]  /*34d0*/  VIADD R16, R16, UR10 ;  /* 0x0000000a10107c36 */ /* 0x000fe40008000000 */
[----:B------:R-:W-:-:S03]  /*34e0*/  LOP3.LUT R8, R27, R14, R23, 0x2d, !PT ;  /* 0x0000000e1b087212 */ /* 0x000fc600078e2d17 */
[----:B-1----:R-:W-:Y:S02]  /*34f0*/  SHF.L.U32 R9, R16, UR16, RZ ;  /* 0x0000001010097c19 */ /* 0x002fe400080006ff */
[----:B------:R-:W-:Y:S01]  /*3500*/  SHF.R.U32.HI R16, RZ, UR7, R16 ;  /* 0x00000007ff107c19 */ /* 0x000fe20008011610 */
[----:B------:R-:W-:Y:S01]  /*3510*/  UIADD3 UR7, UPT, UPT, -UR23, 0x20, URZ ;  /* 0x0000002017077890 */ /* 0x000fe2000fffe1ff */
[----:B------:R-:W-:Y:S02]  /*3520*/  SHF.L.W.U32.HI R29, R10, 0xa, R10 ;  /* 0x0000000a0a1d7819 */ /* 0x000fe40000010e0a */
[----:B------:R-:W-:Y:S01]  /*3530*/  SHF.L.W.U32.HI R23, R23, 0xa, R23 ;  /* 0x0000000a17177819 */ /* 0x000fe20000010e17 */
[----:B------:R-:W-:Y:S01]  /*3540*/  UIADD3 UR9, UPT, UPT, -UR17, 0x20, URZ ;  /* 0x0000002011097890 */ /* 0x000fe2000fffe1ff */
[----:B------:R-:W-:Y:S02]  /*3550*/  SHF.L.W.U32.HI R24, R11, 0xa, R11 ;  /* 0x0000000a0b187819 */ /* 0x000fe40000010e0b */
[----:B--2---:R-:W-:-:S05]  /*3560*/  IADD3 R4, PT, PT, R4, R8, R19 ;  /* 0x0000000804047210 */ /* 0x004fca0007ffe013 */
[----:B------:R-:W-:Y:S01]  /*3570*/  VIADD R8, R4, UR24 ;  /* 0x0000001804087c36 */ /* 0x000fe20008000000 */
[----:B------:R-:W-:-:S04]  /*3580*/  IADD3 R4, PT, PT, R16, R9, R12 ;  /* 0x0000000910047210 */ /* 0x000fc80007ffe00c */
[----:B------:R-:W-:Y:S01]  /*3590*/  SHF.L.U32 R19, R8, UR23, RZ ;  /* 0x0000001708137c19 */ /* 0x000fe200080006ff */
[----:B------:R-:W0:Y:S01]  /*35a0*/  LDCU.128 UR20, c[0x3][0x480] ;  /* 0x00c09000ff1477ac */ /* 0x000e220008000c00 */
[----:B------:R-:W-:-:S04]  /*35b0*/  SHF.R.U32.HI R8, RZ, UR7, R8 ;  /* 0x00000007ff087c19 */ /* 0x000fc80008011608 */
[----:B------:R-:W-:Y:S02]  /*35c0*/  IADD3 R19, PT, PT, R8, R19, R26 ;  /* 0x0000001308137210 */ /* 0x000fe40007ffe01a */
[----:B------:R-:W-:Y:S02]  /*35d0*/  LOP3.LUT R8, R29, R4, R11, 0x2d, !PT ;  /* 0x000000041d087212 */ /* 0x000fe400078e2d0b */
[----:B------:R-:W-:Y:S02]  /*35e0*/  LOP3.LUT R9, R23, R19, R14, 0x2d, !PT ;  /* 0x0000001317097212 */ /* 0x000fe400078e2d0e */
[----:B------:R-:W-:-:S05]  /*35f0*/  IADD3 R8, PT, PT, R13, R8, R12 ;  /* 0x000000080d087210 */ /* 0x000fca0007ffe00c */
[----:B------:R-:W-:Y:S01]  /*3600*/  VIADD R10, R8, UR10 ;  /* 0x0000000a080a7c36 */ /* 0x000fe20008000000 */
[----:B------:R-:W-:Y:S01]  /*3610*/  IADD3 R15, PT, PT, R15, R9, R26 ;  /* 0x000000090f0f7210 */ /* 0x000fe20007ffe01a */
[----:B------:R-:W-:Y:S01]  /*3620*/  UIADD3 UR7, UPT, UPT, -UR12, 0x20, URZ ;  /* 0x000000200c077890 */ /* 0x000fe2000fffe1ff */
[----:B------:R-:W1:Y:S02]  /*3630*/  LDC.64 R8, c[0x3][0x200] ;  /* 0x00c08000ff087b82 */ /* 0x000e640000000a00 */
[----:B------:R-:W-:Y:S02]  /*3640*/  SHF.L.U32 R12, R10, UR17, RZ ;  /* 0x000000110a0c7c19 */ /* 0x000fe400080006ff */
[----:B------:R-:W-:Y:S01]  /*3650*/  SHF.R.U32.HI R13, RZ, UR9, R10 ;  /* 0x00000009ff0d7c19 */ /* 0x000fe2000801160a */
[----:B------:R-:W-:-:S03]  /*3660*/  VIADD R10, R15, UR24 ;  /* 0x000000180f0a7c36 */ /* 0x000fc60008000000 */
[----:B------:R-:W-:Y:S02]  /*3670*/  IADD3 R15, PT, PT, R13, R12, R21 ;  /* 0x0000000c0d0f7210 */ /* 0x000fe40007ffe015 */
[----:B------:R-:W-:Y:S02]  /*3680*/  SHF.L.U32 R16, R10, UR12, RZ ;  /* 0x0000000c0a107c19 */ /* 0x000fe400080006ff */
[----:B------:R-:W-:Y:S02]  /*3690*/  SHF.R.U32.HI R10, RZ, UR7, R10 ;  /* 0x00000007ff0a7c19 */ /* 0x000fe4000801160a */
[----:B------:R-:W-:Y:S02]  /*36a0*/  SHF.L.W.U32.HI R14, R14, 0xa, R14 ;  /* 0x0000000a0e0e7819 */ /* 0x000fe40000010e0e */
[----:B------:R-:W-:Y:S02]  /*36b0*/  IADD3 R16, PT, PT, R10, R16, R27 ;  /* 0x000000100a107210 */ /* 0x000fe40007ffe01b */
[----:B------:R-:W-:-:S04]  /*36c0*/  LOP3.LUT R10, R24, R15, R4, 0x2d, !PT ;  /* 0x0000000f180a7212 */ /* 0x000fc800078e2d04 */
[----:B---3--:R-:W-:Y:S02]  /*36d0*/  IADD3 R22, PT, PT, R22, R10, R21 ;  /* 0x0000000a16167210 */ /* 0x008fe40007ffe015 */
[----:B------:R-:W-:-:S04]  /*36e0*/  LOP3.LUT R10, R14, R16, R19, 0x2d, !PT ;  /* 0x000000100e0a7212 */ /* 0x000fc800078e2d13 */
[----:B------:R-:W-:Y:S02]  /*36f0*/  IADD3 R27, PT, PT, R18, R10, R27 ;  /* 0x0000000a121b7210 */ /* 0x000fe40007ffe01b */
[----:B------:R-:W2:Y:S01]  /*3700*/  LDC.64 R10, c[0x3][0xc8] ;  /* 0x00c03200ff0a7b82 */ /* 0x000ea20000000a00 */
[----:B-1----:R-:W-:Y:S01]  /*3710*/  IMAD R18, R8, 0x4, R1 ;  /* 0x0000000408127824 */ /* 0x002fe200078e0201 */
[----:B------:R-:W-:Y:S01]  /*3720*/  UIADD3 UR7, UPT, UPT, -UR18, 0x20, URZ ;  /* 0x0000002012077890 */ /* 0x000fe2000fffe1ff */
[----:B------:R-:W-:-:S04]  /*3730*/  VIADD R22, R22, UR10 ;  /* 0x0000000a16167c36 */ /* 0x000fc80008000000 */
[----:B------:R-:W3:Y:S01]  /*3740*/  LDL R18, [R18] ;  /* 0x0000000012127983 */ /* 0x000ee20000100800 */
[----:B------:R-:W-:Y:S02]  /*3750*/  SHF.L.U32 R8, R22, UR18, RZ ;  /* 0x0000001216087c19 */ /* 0x000fe400080006ff */
[----:B------:R-:W-:Y:S02]  /*3760*/  SHF.R.U32.HI R22, RZ, UR7, R22 ;  /* 0x00000007ff167c19 */ /* 0x000fe40008011616 */
[----:B------:R-:W-:Y:S02]  /*3770*/  SHF.L.W.U32.HI R4, R4, 0xa, R4 ;  /* 0x0000000a04047819 */ /* 0x000fe40000010e04 */
[----:B------:R-:W-:-:S04]  /*3780*/  IADD3 R8, PT, PT, R22, R8, R29 ;  /* 0x0000000816087210 */ /* 0x000fc80007ffe01d */
[----:B------:R-:W-:-:S04]  /*3790*/  LOP3.LUT R12, R4, R8, R15, 0x2d, !PT ;  /* 0x00000008040c7212 */ /* 0x000fc800078e2d0f */
[----:B------:R-:W-:Y:S01]  /*37a0*/  IADD3 R29, PT, PT, R0, R12, R29 ;  /* 0x0000000c001d7210 */ /* 0x000fe20007ffe01d */
[--C-:B--2---:R-:W-:Y:S01]  /*37b0*/  IMAD R22, R10, 0x4, R1.reuse ;  /* 0x000000040a167824 */ /* 0x104fe200078e0201 */
[----:B------:R-:W1:Y:S01]  /*37c0*/  LDC.64 R12, c[0x3][0x208] ;  /* 0x00c08200ff0c7b82 */ /* 0x000e620000000a00 */
[----:B------:R-:W-:-:S03]  /*37d0*/  IMAD R0, R9, 0x4, R1 ;  /* 0x0000000409007824 */ /* 0x000fc600078e0201 */
[----:B------:R2:W5:Y:S04]  /*37e0*/  LDL R9, [R22] ;  /* 0x0000000016097983 */ /* 0x0005680000100800 */
[----:B------:R-:W5:Y:S01]  /*37f0*/  LDL R0, [R0] ;  /* 0x0000000000007983 */ /* 0x000f620000100800 */
[----:B-1----:R-:W-:-:S06]  /*3800*/  IMAD R10, R12, 0x4, R1 ;  /* 0x000000040c0a7824 */ /* 0x002fcc00078e0201 */
[----:B------:R-:W5:Y:S01]  /*3810*/  LDL R10, [R10] ;  /* 0x000000000a0a7983 */ /* 0x000f620000100800 */
[----:B------:R-:W-:Y:S01]  /*3820*/  UIADD3 UR7, UPT, UPT, -UR13, 0x20, URZ ;  /* 0x000000200d077890 */ /* 0x000fe2000fffe1ff */
[----:B------:R-:W-:Y:S01]  /*3830*/  VIADD R27, R27, UR24 ;  /* 0x000000181b1b7c36 */ /* 0x000fe20008000000 */
[----:B------:R-:W-:-:S04]  /*3840*/  SHF.L.W.U32.HI R19, R19, 0xa, R19 ;  /* 0x0000000a13137819 */ /* 0x000fc80000010e13 */
[----:B------:R-:W-:Y:S02]  /*3850*/  SHF.L.U32 R12, R27, UR13, RZ ;  /* 0x0000000d1b0c7c19 */ /* 0x000fe400080006ff */
[----:B------:R-:W-:-:S04]  /*3860*/  SHF.R.U32.HI R21, RZ, UR7, R27 ;  /* 0x00000007ff157c19 */ /* 0x000fc8000801161b */
[----:B------:R-:W-:Y:S01]  /*3870*/  IADD3 R21, PT, PT, R21, R12, R23 ;  /* 0x0000000c15157210 */ /* 0x000fe20007ffe017 */
[----:B------:R-:W-:Y:S01]  /*3880*/  UIADD3 UR7, UPT, UPT, -UR19, 0x20, URZ ;  /* 0x0000002013077890 */ /* 0x000fe2000fffe1ff */
[----:B------:R-:W-:Y:S02]  /*3890*/  VIADD R29, R29, UR10 ;  /* 0x0000000a1d1d7c36 */ /* 0x000fe40008000000 */
[--C-:B------:R-:W-:Y:S02]  /*38a0*/  LOP3.LUT R12, R19, R21, R16.reuse, 0x2d, !PT ;  /* 0x00000015130c7212 */ /* 0x100fe400078e2d10 */
[----:B------:R-:W-:Y:S02]  /*38b0*/  SHF.L.W.U32.HI R26, R15, 0xa, R15 ;  /* 0x0000000a0f1a7819 */ /* 0x000fe40000010e0f */
[----:B------:R-:W-:Y:S02]  /*38c0*/  SHF.L.W.U32.HI R15, R16, 0xa, R16 ;  /* 0x0000000a100f7819 */ /* 0x000fe40000010e10 */
[----:B----4-:R-:W-:-:S02]  /*38d0*/  IADD3 R6, PT, PT, R6, R12, R23 ;  /* 0x0000000c06067210 */ /* 0x010fc40007ffe017 */
[----:B------:R-:W-:Y:S01]  /*38e0*/  SHF.L.U32 R23, R29, UR19, RZ ;  /* 0x000000131d177c19 */ /* 0x000fe200080006ff */
[----:B------:R-:W-:Y:S01]  /*38f0*/  IMAD R12, R11, 0x4, R1 ;  /* 0x000000040b0c7824 */ /* 0x000fe200078e0201 */
[----:B------:R-:W-:Y:S01]  /*3900*/  SHF.R.U32.HI R29, RZ, UR7, R29 ;  /* 0x00000007ff1d7c19 */ /* 0x000fe2000801161d */
[----:B------:R-:W-:Y:S01]  /*3910*/  UIADD3 UR7, UPT, UPT, -UR14, 0x20, URZ ;  /* 0x000000200e077890 */ /* 0x000fe2000fffe1ff */
[----:B------:R-:W-:Y:S01]  /*3920*/  VIADD R6, R6, UR24 ;  /* 0x0000001806067c36 */ /* 0x000fe20008000000 */
[----:B------:R-:W1:Y:S01]  /*3930*/  LDCU.128 UR16, c[0x3][0x340] ;  /* 0x00c06800ff1077ac */ /* 0x000e620008000c00 */
[----:B------:R-:W-:-:S03]  /*3940*/  IADD3 R23, PT, PT, R29, R23, R24 ;  /* 0x000000171d177210 */ /* 0x000fc60007ffe018 */
[----:B------:R-:W-:Y:S02]  /*3950*/  SHF.L.U32 R11, R6, UR14, RZ ;  /* 0x0000000e060b7c19 */ /* 0x000fe400080006ff */
[----:B--2---:R-:W-:Y:S02]  /*3960*/  SHF.R.U32.HI R22, RZ, UR7, R6 ;  /* 0x00000007ff167c19 */ /* 0x004fe40008011606 */
[----:B------:R-:W-:Y:S02]  /*3970*/  LOP3.LUT R6, R26, R23, R8, 0x2d, !PT ;  /* 0x000000171a067212 */ /* 0x000fe400078e2d08 */
[----:B------:R-:W-:Y:S02]  /*3980*/  IADD3 R22, PT, PT, R22, R11, R14 ;  /* 0x0000000b16167210 */ /* 0x000fe40007ffe00e */
[----:B------:R2:W4:Y:S01]  /*3990*/  LDL R11, [R12] ;  /* 0x000000000c0b7983 */ /* 0x0005220000100800 */
[----:B------:R-:W-:Y:S02]  /*39a0*/  IADD3 R24, PT, PT, R7, R6, R24 ;  /* 0x0000000607187210 */ /* 0x000fe40007ffe018 */
[----:B------:R-:W-:-:S04]  /*39b0*/  LOP3.LUT R6, R15, R22, R21, 0x2d, !PT ;  /* 0x000000160f067212 */ /* 0x000fc800078e2d15 */
[----:B------:R-:W-:Y:S02]  /*39c0*/  IADD3 R17, PT, PT, R17, R6, R14 ;  /* 0x0000000611117210 */ /* 0x000fe40007ffe00e */
[----:B------:R-:W0:Y:S01]  /*39d0*/  LDC.64 R6, c[0x3][0xd0] ;  /* 0x00c03400ff067b82 */ /* 0x000e220000000a00 */
[----:B-1----:R-:W-:Y:S01]  /*39e0*/  UIADD3 UR7, UPT, UPT, -UR16, 0x20, URZ ;  /* 0x0000002010077890 */ /* 0x002fe2000fffe1ff */
[----:B------:R-:W-:Y:S02]  /*39f0*/  VIADD R24, R24, UR10 ;  /* 0x0000000a18187c36 */ /* 0x000fe40008000000 */
[----:B------:R-:W-:-:S03]  /*3a00*/  IMAD R28, R13, 0x4, R1 ;  /* 0x000000040d1c7824 */ /* 0x000fc600078e0201 */
[----:B------:R-:W-:Y:S01]  /*3a10*/  SHF.L.U32 R27, R24, UR16, RZ ;  /* 0x00000010181b7c19 */ /* 0x000fe200080006ff */
[----:B--2---:R-:W1:Y:S01]  /*3a20*/  LDC.64 R12, c[0x3][0x210] ;  /* 0x00c08400ff0c7b82 */ /* 0x004e620000000a00 */
[----:B------:R-:W-:Y:S02]  /*3a30*/  SHF.R.U32.HI R14, RZ, UR7, R24 ;  /* 0x00000007ff0e7c19 */ /* 0x000fe40008011618 */
[----:B------:R-:W-:Y:S02]  /*3a40*/  SHF.L.W.U32.HI R16, R8, 0xa, R8 ;  /* 0x0000000a08107819 */ /* 0x000fe40000010e08 */
[----:B------:R-:W-:Y:S01]  /*3a50*/  IADD3 R14, PT, PT, R14, R27, R4 ;  /* 0x0000001b0e0e7210 */ /* 0x000fe20007ffe004 */
[----:B------:R-:W2:Y:S03]  /*3a60*/  LDL R8, [R28] ;  /* 0x000000001c087983 */ /* 0x000ea60000100800 */
[----:B------:R-:W-:-:S04]  /*3a70*/  LOP3.LUT R24, R16, R14, R23, 0x2d, !PT ;  /* 0x0000000e10187212 */ /* 0x000fc800078e2d17 */
[----:B------:R-:W-:Y:S01]  /*3a80*/  IADD3 R24, PT, PT, R25, R24, R4 ;  /* 0x0000001819187210 */ /* 0x000fe20007ffe004 */
[----:B0-----:R-:W-:-:S06]  /*3a90*/  IMAD R4, R6, 0x4, R1 ;  /* 0x0000000406047824 */ /* 0x001fcc00078e0201 */
[----:B------:R-:W2:Y:S01]  /*3aa0*/  LDL R4, [R4] ;  /* 0x0000000004047983 */ /* 0x000ea20000100800 */
[----:B-1----:R-:W-:-:S06]  /*3ab0*/  IMAD R12, R12, 0x4, R1 ;  /* 0x000000040c0c7824 */ /* 0x002fcc00078e0201 */
[----:B------:R-:W2:Y:S01]  /*3ac0*/  LDL R12, [R12] ;  /* 0x000000000c0c7983 */ /* 0x000ea20000100800 */
[----:B------:R-:W-:Y:S01]  /*3ad0*/  UIADD3 UR7, UPT, UPT, -UR15, 0x20, URZ ;  /* 0x000000200f077890 */ /* 0x000fe2000fffe1ff */
[----:B------:R-:W-:-:S05]  /*3ae0*/  VIADD R17, R17, UR24 ;  /* 0x0000001811117c36 */ /* 0x000fca0008000000 */
[----:B------:R-:W-:Y:S02]  /*3af0*/  SHF.L.U32 R6, R17, UR15, RZ ;  /* 0x0000000f11067c19 */ /* 0x000fe400080006ff */
[----:B------:R-:W-:Y:S01]  /*3b00*/  SHF.L.W.U32.HI R25, R21, 0xa, R21 ;  /* 0x0000000a15197819 */ /* 0x000fe20000010e15 */
[----:B------:R-:W-:Y:S01]  /*3b10*/  UIADD3 UR9, UPT, UPT, -UR17, 0x20, URZ ;  /* 0x0000002011097890 */ /* 0x000fe2000fffe1ff */
[----:B------:R-:W-:Y:S01]  /*3b20*/  SHF.R.U32.HI R17, RZ, UR7, R17 ;  /* 0x00000007ff117c19 */ /* 0x000fe20008011611 */
[----:B------:R-:W-:Y:S01]  /*3b30*/  VIADD R24, R24, UR10 ;  /* 0x0000000a18187c36 */ /* 0x000fe20008000000 */
[----:B------:R-:W-:Y:S01]  /*3b40*/  SHF.L.W.U32.HI R23, R23, 0xa, R23 ;  /* 0x0000000a17177819 */ /* 0x000fe20000010e17 */
[----:B------:R-:W0:Y:S01]  /*3b50*/  LDCU.128 UR12, c[0x3][0x350] ;  /* 0x00c06a00ff0c77ac */ /* 0x000e220008000c00 */
[----:B------:R-:W-:-:S04]  /*3b60*/  IADD3 R17, PT, PT, R17, R6, R19 ;  /* 0x0000000611117210 */ /* 0x000fc80007ffe013 */
[----:B------:R-:W-:Y:S01]  /*3b70*/  LOP3.LUT R6, R25, R17, R22, 0x2d, !PT ;  /* 0x0000001119067212 */ /* 0x000fe200078e2d16 */
[----:B------:R-:W-:Y:S01]  /*3b80*/  UIADD3 UR7, UPT, UPT, -UR20, 0x20, URZ ;  /* 0x0000002014077890 */ /* 0x000fe2000fffe1ff */
[----:B------:R-:W-:Y:S02]  /*3b90*/  SHF.L.U32 R21, R24, UR17, RZ ;  /* 0x0000001118157c19 */ /* 0x000fe400080006ff */
[----:B------:R-:W-:-:S04]  /*3ba0*/  SHF.R.U32.HI R24, RZ, UR9, R24 ;  /* 0x00000009ff187c19 */ /* 0x000fc80008011618 */
[----:B------:R-:W-:Y:S02]  /*3bb0*/  IADD3 R21, PT, PT, R24, R21, R26 ;  /* 0x0000001518157210 */ /* 0x000fe40007ffe01a */
[----:B------:R-:W-:Y:S01]  /*3bc0*/  SHF.L.W.U32.HI R27, R22, 0xa, R22 ;  /* 0x0000000a161b7819 */ /* 0x000fe20000010e16 */
[----:B------:R-:W-:Y:S01]  /*3bd0*/  IMAD R22, R7, 0x4, R1 ;  /* 0x0000000407167824 */ /* 0x000fe200078e0201 */
[----:B---3--:R-:W-:-:S05]  /*3be0*/  IADD3 R18, PT, PT, R18, R6, R19 ;  /* 0x0000000612127210 */ /* 0x008fca0007ffe013 */
[----:B------:R-:W-:Y:S01]  /*3bf0*/  VIADD R18, R18, UR24 ;  /* 0x0000001812127c36 */ /* 0x000fe20008000000 */
[----:B------:R-:W-:-:S04]  /*3c00*/  LOP3.LUT R6, R23, R21, R14, 0x2d, !PT ;  /* 0x0000001517067212 */ /* 0x000fc800078e2d0e */
[----:B------:R-:W-:Y:S02]  /*3c10*/  SHF.L.U32 R24, R18, UR20, RZ ;  /* 0x0000001412187c19 */ /* 0x000fe400080006ff */
[----:B------:R-:W-:-:S04]  /*3c20*/  SHF.R.U32.HI R18, RZ, UR7, R18 ;  /* 0x00000007ff127c19 */ /* 0x000fc80008011612 */
[----:B------:R-:W-:Y:S02]  /*3c30*/  IADD3 R24, PT, PT, R18, R24, R15 ;  /* 0x0000001812187210 */ /* 0x000fe40007ffe00f */
[----:B-----5:R-:W-:Y:S02]  /*3c40*/  IADD3 R9, PT, PT, R9, R6, R26 ;  /* 0x0000000609097210 */ /* 0x020fe40007ffe01a */
[----:B------:R-:W-:-:S04]  /*3c50*/  LOP3.LUT R6, R27, R24, R17, 0x2d, !PT ;  /* 0x000000181b067212 */ /* 0x000fc800078e2d11 */
[----:B------:R-:W-:Y:S01]  /*3c60*/  IADD3 R0, PT, PT, R0, R6, R15 ;  /* 0x0000000600007210 */ /* 0x000fe20007ffe00f */
[----:B------:R-:W-:Y:S01]  /*3c70*/  UIADD3 UR7, UPT, UPT, -UR21, 0x20, URZ ;  /* 0x0000002015077890 */ /* 0x000fe2000fffe1ff */
[----:B------:R-:W1:Y:S03]  /*3c80*/  LDC.64 R6, c[0x3][0xd8] ;  /* 0x00c03600ff067b82 */ /* 0x000e660000000a00 */
[----:B------:R-:W-:Y:S02]  /*3c90*/  VIADD R15, R0, UR24 ;  /* 0x00000018000f7c36 */ /* 0x000fe40008000000 */
[----:B------:R3:W5:Y:S03]  /*3ca0*/  LDL R0, [R22] ;  /* 0x0000000016007983 */ /* 0x0007660000100800 */
[----:B------:R-:W-:-:S02]  /*3cb0*/  SHF.L.U32 R18, R15, UR21, RZ ;  /* 0x000000150f127c19 */ /* 0x000fc400080006ff */
[----:B------:R-:W-:Y:S02]  /*3cc0*/  SHF.R.U32.HI R15, RZ, UR7, R15 ;  /* 0x00000007ff0f7c19 */ /* 0x000fe4000801160f */
[----:B------:R-:W-:Y:S02]  /*3cd0*/  SHF.L.W.U32.HI R17, R17, 0xa, R17 ;  /* 0x0000000a11117819 */ /* 0x000fe40000010e11 */
[----:B------:R-:W-:-:S04]  /*3ce0*/  IADD3 R15, PT, PT, R15, R18, R25 ;  /* 0x000000120f0f7210 */ /* 0x000fc80007ffe019 */
[----:B------:R-:W-:-:S04]  /*3cf0*/  LOP3.LUT R18, R17, R15, R24, 0x2d, !PT ;  /* 0x0000000f11127212 */ /* 0x000fc800078e2d18 */
[----:B------:R-:W-:Y:S01]  /*3d00*/  IADD3 R25, PT, PT, R10, R18, R25 ;  /* 0x000000120a197210 */ /* 0x000fe20007ffe019 */
[--C-:B------:R-:W-:Y:S01]  /*3d10*/  IMAD R10, R13, 0x4, R1.reuse ;  /* 0x000000040d0a7824 */ /* 0x100fe200078e0201 */
[----:B------:R-:W0:Y:S01]  /*3d20*/  LDC.64 R18, c[0x3][0x218] ;  /* 0x00c08600ff127b82 */ /* 0x000e220000000a00 */
[----:B-1----:R-:W-:-:S04]  /*3d30*/  IMAD R13, R6, 0x4, R1 ;  /* 0x00000004060d7824 */ /* 0x002fc800078e0201 */
[----:B------:R-:W5:Y:S04]  /*3d40*/  LDL R10, [R10] ;  /* 0x000000000a0a7983 */ /* 0x000f680000100800 */
[----:B------:R-:W5:Y:S01]  /*3d50*/  LDL R13, [R13] ;  /* 0x000000000d0d7983 */ /* 0x000f620000100800 */
[----:B------:R-:W-:Y:S01]  /*3d60*/  UIADD3 UR7, UPT, UPT, -UR18, 0x20, URZ ;  /* 0x0000002012077890 */ /* 0x000fe2000fffe1ff */
[----:B------:R-:W-:Y:S02]  /*3d70*/  VIADD R9, R9, UR10 ;  /* 0x0000000a09097c36 */ /* 0x000fe40008000000 */
[----:B0-----:R-:W-:-:S06]  /*3d80*/  IMAD R18, R18, 0x4, R1 ;  /* 0x0000000412127824 */ /* 0x001fcc00078e0201 */
[----:B------:R-:W5:Y:S01]  /*3d90*/  LDL R18, [R18] ;  /* 0x0000000012127983 */ /* 0x000f620000100800 */
[----:B------:R-:W-:Y:S02]  /*3da0*/  SHF.L.U32 R29, R9, UR18, RZ ;  /* 0x00000012091d7c19 */ /* 0x000fe400080006ff */
[----:B---3--:R-:W-:Y:S02]  /*3db0*/  SHF.R.U32.HI R22, RZ, UR7, R9 ;  /* 0x00000007ff167c19 */ /* 0x008fe40008011609 */
[----:B------:R-:W-:Y:S02]  /*3dc0*/  SHF.L.W.U32.HI R9, R14, 0xa, R14 ;  /* 0x0000000a0e097819 */ /* 0x000fe40000010e0e */
[----:B------:R-:W-:Y:S01]  /*3dd0*/  IADD3 R22, PT, PT, R22, R29, R16 ;  /* 0x0000001d16167210 */ /* 0x000fe20007ffe010 */
[----:B------:R-:W-:-:S03]  /*3de0*/  IMAD R7, R7, 0x4, R1 ;  /* 0x0000000407077824 */ /* 0x000fc600078e0201 */
[----:B------:R-:W-:Y:S01]  /*3df0*/  LOP3.LUT R6, R9, R22, R21, 0x2d, !PT ;  /* 0x0000001609067212 */ /* 0x000fe200078e2d15 */
[----:B------:R-:W-:Y:S01]  /*3e00*/  UIADD3 UR7, UPT, UPT, -UR22, 0x20, URZ ;  /* 0x0000002016077890 */ /* 0x000fe2000fffe1ff */
[----:B------:R-:W-:Y:S02]  /*3e10*/  VIADD R25, R25, UR24 ;  /* 0x0000001819197c36 */ /* 0x000fe40008000000 */
[----:B----4-:R-:W-:Y:S02]  /*3e20*/  IADD3 R6, PT, PT, R11, R6, R16 ;  /* 0x000000060b067210 */ /* 0x010fe40007ffe010 */
[----:B------:R0:W3:Y:S01]  /*3e30*/  LDL R11, [R7] ;  /* 0x00000000070b7983 */ /* 0x0000e20000100800 */
[----:B------:R-:W-:Y:S02]  /*3e40*/  SHF.L.U32 R16, R25, UR22, RZ ;  /* 0x0000001619107c19 */ /* 0x000fe400080006ff */
[----:B------:R-:W-:-:S04]  /*3e50*/  SHF.R.U32.HI R25, RZ, UR7, R25 ;  /* 0x00000007ff197c19 */ /* 0x000fc80008011619 */
[----:B------:R-:W-:Y:S02]  /*3e60*/  IADD3 R16, PT, PT, R25, R16, R27 ;  /* 0x0000001019107210 */ /* 0x000fe40007ffe01b */
[----:B------:R-:W-:Y:S01]  /*3e70*/  SHF.L.W.U32.HI R25, R24, 0xa, R24 ;  /* 0x0000000a18197819 */ /* 0x000fe20000010e18 */
[----:B------:R-:W-:Y:S01]  /*3e80*/  UIADD3 UR7, UPT, UPT, -UR19, 0x20, URZ ;  /* 0x0000002013077890 */ /* 0x000fe2000fffe1ff */
[----:B------:R-:W-:Y:S02]  /*3e90*/  VIADD R6, R6, UR10 ;  /* 0x0000000a06067c36 */ /* 0x000fe40008000000 */
[----:B------:R-:W-:Y:S01]  /*3ea0*/  LOP3.LUT R14, R25, R16, R15, 0x2d, !PT ;  /* 0x00000010190e7212 */ /* 0x000fe200078e2d0f */
[----:B------:R-:W-:Y:S02]  /*3eb0*/  IMAD R26, R19, 0x4, R1 ;  /* 0x00000004131a7824 */ /* 0x000fe400078e0201 */
[----:B------:R-:W-:Y:S02]  /*3ec0*/  SHF.R.U32.HI R19, RZ, UR7, R6 ;  /* 0x00000007ff137c19 */ /* 0x000fe40008011606 */
[----:B------:R-:W-:-:S02]  /*3ed0*/  SHF.L.W.U32.HI R24, R21, 0xa, R21 ;  /* 0x0000000a15187819 */ /* 0x000fc40000010e15 */
[----:B--2---:R-:W-:Y:S02]  /*3ee0*/  IADD3 R27, PT, PT, R8, R14, R27 ;  /* 0x0000000e081b7210 */ /* 0x004fe40007ffe01b */
[----:B------:R-:W-:Y:S01]  /*3ef0*/  SHF.L.U32 R14, R6, UR19, RZ ;  /* 0x00000013060e7c19 */ /* 0x000fe200080006ff */
[----:B------:R1:W2:Y:S01]  /*3f00*/  LDL R8, [R26] ;  /* 0x000000001a087983 */ /* 0x0002a20000100800 */
[----:B------:R-:W-:Y:S01]  /*3f10*/  UIADD3 UR7, UPT, UPT, -UR23, 0x20, URZ ;  /* 0x0000002017077890 */ /* 0x000fe2000fffe1ff */
[----:B------:R-:W-:Y:S01]  /*3f20*/  VIADD R27, R27, UR24 ;  /* 0x000000181b1b7c36 */ /* 0x000fe20008000000 */
[----:B------:R-:W-:Y:S01]  /*3f30*/  IADD3 R19, PT, PT, R19, R14, R23 ;  /* 0x0000000e13137210 */ /* 0x000fe20007ffe017 */
[----:B0-----:R-:W0:Y:S01]  /*3f40*/  LDC.64 R6, c[0x3][0xe0] ;  /* 0x00c03800ff067b82 */ /* 0x001e220000000a00 */
[----:B------:R-:W4:Y:S02]  /*3f50*/  LDCU.128 UR16, c[0x3][0x490] ;  /* 0x00c09200ff1077ac */ /* 0x000f240008000c00 */
[----:B------:R-:W-:-:S02]  /*3f60*/  LOP3.LUT R14, R24, R19, R22, 0x2d, !PT ;  /* 0x00000013180e7212 */ /* 0x000fc400078e2d16 */
[----:B------:R-:W-:Y:S02]  /*3f70*/  SHF.R.U32.HI R21, RZ, UR7, R27 ;  /* 0x00000007ff157c19 */ /* 0x000fe4000801161b */
[----:B------:R-:W-:Y:S02]  /*3f80*/  IADD3 R4, PT, PT, R4, R14, R23 ;  /* 0x0000000e04047210 */ /* 0x000fe40007ffe017 */
[----:B------:R-:W-:Y:S01]  /*3f90*/  SHF.L.U32 R14, R27, UR23, RZ ;  /* 0x000000171b0e7c19 */ /* 0x000fe200080006ff */
[----:B0-----:R-:W-:-:S03]  /*3fa0*/  IMAD R6, R6, 0x4, R1 ;  /* 0x0000000406067824 */ /* 0x001fc600078e0201 */
[----:B------:R-:W-:Y:S02]  /*3fb0*/  IADD3 R21, PT, PT, R21, R14, R17 ;  /* 0x0000000e15157210 */ /* 0x000fe40007ffe011 */
[----:B------:R-:W-:Y:S01]  /*3fc0*/  SHF.L.W.U32.HI R23, R15, 0xa, R15 ;  /* 0x0000000a0f177819 */ /* 0x000fe20000010e0f */
[----:B------:R-:W-:Y:S01]  /*3fd0*/  IMAD R7, R7, 0x4, R1 ;  /* 0x0000000407077824 */ /* 0x000fe200078e0201 */
[----:B------:R-:W-:Y:S01]  /*3fe0*/  UIADD3 UR7, UPT, UPT, -UR12, 0x20, URZ ;  /* 0x000000200c077890 */ /* 0x000fe2000fffe1ff */
[----:B------:R-:W2:Y:S01]  /*3ff0*/  LDL R6, [R6] ;  /* 0x0000000006067983 */ /* 0x000ea20000100800 */
[----:B------:R-:W-:Y:S01]  /*4000*/  LOP3.LUT R14, R23, R21, R16, 0x2d, !PT ;  /* 0x00000015170e7212 */ /* 0x000fe200078e2d10 */
[----:B------:R-:W-:Y:S01]  /*4010*/  VIADD R4, R4, UR10 ;  /* 0x0000000a04047c36 */ /* 0x000fe20008000000 */
[----:B------:R-:W-:Y:S01]  /*4020*/  SHF.L.W.U32.HI R22, R22, 0xa, R22 ;  /* 0x0000000a16167819 */ /* 0x000fe20000010e16 */
[----:B------:R-:W2:Y:S01]  /*4030*/  LDL R7, [R7] ;  /* 0x0000000007077983 */ /* 0x000ea20000100800 */
[----:B------:R-:W-:Y:S01]  /*4040*/  IADD3 R12, PT, PT, R12, R14, R17 ;  /* 0x0000000e0c0c7210 */ /* 0x000fe20007ffe011 */
[----:B------:R-:W-:Y:S01]  /*4050*/  UIADD3 UR9, UPT, UPT, -UR13, 0x20, URZ ;  /* 0x000000200d097890 */ /* 0x000fe2000fffe1ff */
[----:B------:R-:W0:Y:S01]  /*4060*/  LDC.64 R14, c[0x3][0x220] ;  /* 0x00c08800ff0e7b82 */ /* 0x000e220000000a00 */
[----:B------:R-:W-:Y:S01]  /*4070*/  SHF.L.W.U32.HI R27, R16, 0xa, R16 ;  /* 0x0000000a101b7819 */ /* 0x000fe20000010e10 */
[----:B------:R-:W2:Y:S01]  /*4080*/  LDCU.128 UR20, c[0x3][0x370] ;  /* 0x00c06e00ff1477ac */ /* 0x000ea20008000c00 */
[----:B0-----:R-:W-:-:S06]  /*4090*/  IMAD R14, R14, 0x4, R1 ;  /* 0x000000040e0e7824 */ /* 0x001fcc00078e0201 */
[----:B------:R-:W2:Y:S01]  /*40a0*/  LDL R14, [R14] ;  /* 0x000000000e0e7983 */ /* 0x000ea20000100800 */
[----:B------:R-:W-:-:S06]  /*40b0*/  IMAD R15, R15, 0x4, R1 ;  /* 0x000000040f0f7824 */ /* 0x000fcc00078e0201 */
[----:B------:R-:W2:Y:S01]  /*40c0*/  LDL R15, [R15] ;  /* 0x000000000f0f7983 */ /* 0x000ea20000100800 */
[----:B-1----:R-:W-:Y:S02]  /*40d0*/  SHF.L.U32 R26, R4, UR12, RZ ;  /* 0x0000000c041a7c19 */ /* 0x002fe400080006ff */
[----:B------:R-:W-:-:S04]  /*40e0*/  SHF.R.U32.HI R4, RZ, UR7, R4 ;  /* 0x00000007ff047c19 */ /* 0x000fc80008011604 */
[----:B------:R-:W-:-:S04]  /*40f0*/  IADD3 R4, PT, PT, R4, R26, R9 ;  /* 0x0000001a04047210 */ /* 0x000fc80007ffe009 */
[--C-:B------:R-:W-:Y:S01]  /*4100*/  LOP3.LUT R17, R22, R4, R19.reuse, 0x2d, !PT ;  /* 0x0000000416117212 */ /* 0x100fe200078e2d13 */
[----:B----4-:R-:W-:Y:S01]  /*4110*/  UIADD3 UR7, UPT, UPT, -UR16, 0x20, URZ ;  /* 0x0000002010077890 */ /* 0x010fe2000fffe1ff */
[----:B------:R-:W-:Y:S01]  /*4120*/  VIADD R12, R12, UR24 ;  /* 0x000000180c0c7c36 */ /* 0x000fe20008000000 */
[----:B------:R-:W-:Y:S02]  /*4130*/  SHF.L.W.U32.HI R19, R19, 0xa, R19 ;  /* 0x0000000a13137819 */ /* 0x000fe40000010e13 */
[----:B-----5:R-:W-:Y:S02]  /*4140*/  IADD3 R17, PT, PT, R0, R17, R9 ;  /* 0x0000001100117210 */ /* 0x020fe40007ffe009 */
        /* <DEDUP_REMOVED lines=8> */
[----:B------:R-:W-:-:S02]  /*41d0*/  IADD3 R10, PT, PT, R10, R12, R25 ;  /* 0x0000000c0a0a7210 */ /* 0x000fc40007ffe019 */
[----:B------:R-:W-:-:S04]  /*41e0*/  LOP3.LUT R12, R19, R9, R4, 0x2d, !PT ;  /* 0x00000009130c7212 */ /* 0x000fc800078e2d04 */
[----:B------:R-:W-:Y:S02]  /*41f0*/  IADD3 R24, PT, PT, R13, R12, R24 ;  /* 0x0000000c0d187210 */ /* 0x000fe40007ffe018 */
[----:B------:R-:W0:Y:S01]  /*4200*/  LDC.64 R12, c[0x3][0xe8] ;  /* 0x00c03a00ff0c7b82 */ /* 0x000e220000000a00 */
[----:B------:R-:W-:Y:S01]  /*4210*/  UIADD3 UR7, UPT, UPT, -UR17, 0x20, URZ ;  /* 0x0000002011077890 */ /* 0x000fe2000fffe1ff */
[----:B------:R-:W-:-:S05]  /*4220*/  VIADD R10, R10, UR24 ;  /* 0x000000180a0a7c36 */ /* 0x000fca0008000000 */
[----:B------:R-:W-:Y:S02]  /*4230*/  SHF.L.U32 R16, R10, UR17, RZ ;  /* 0x000000110a107c19 */ /* 0x000fe400080006ff */
[----:B------:R-:W-:Y:S02]  /*4240*/  SHF.R.U32.HI R25, RZ, UR7, R10 ;  /* 0x00000007ff197c19 */ /* 0x000fe4000801160a */
[----:B------:R-:W-:Y:S02]  /*4250*/  SHF.L.W.U32.HI R21, R21, 0xa, R21 ;  /* 0x0000000a15157819 */ /* 0x000fe40000010e15 */
[----:B------:R-:W-:Y:S02]  /*4260*/  IADD3 R25, PT, PT, R25, R16, R23 ;  /* 0x0000001019197210 */ /* 0x000fe40007ffe017 */
[----:B------:R-:W1:Y:S02]  /*4270*/  LDC.64 R16, c[0x3][0x228] ;  /* 0x00c08a00ff107b82 */ /* 0x000e640000000a00 */
[----:B------:R-:W-:Y:S01]  /*4280*/  LOP3.LUT R10, R21, R25, R0, 0x2d, !PT ;  /* 0x00000019150a7212 */ /* 0x000fe200078e2d00 */
[----:B------:R-:W-:-:S03]  /*4290*/  UIADD3 UR7, UPT, UPT, -UR14, 0x20, URZ ;  /* 0x000000200e077890 */ /* 0x000fc6000fffe1ff */
[----:B------:R-:W-:Y:S01]  /*42a0*/  IADD3 R23, PT, PT, R18, R10, R23 ;  /* 0x0000000a12177210 */ /* 0x000fe20007ffe017 */
[----:B------:R-:W-:Y:S02]  /*42b0*/  VIADD R24, R24, UR10 ;  /* 0x0000000a18187c36 */ /* 0x000fe40008000000 */
[----:B0-----:R-:W-:-:S03]  /*42c0*/  IMAD R18, R12, 0x4, R1 ;  /* 0x000000040c127824 */ /* 0x001fc600078e0201 */
[----:B------:R-:W-:Y:S02]  /*42d0*/  SHF.L.U32 R29, R24, UR14, RZ ;  /* 0x0000000e181d7c19 */ /* 0x000fe400080006ff */
[----:B------:R-:W-:Y:S01]  /*42e0*/  SHF.R.U32.HI R12, RZ, UR7, R24 ;  /* 0x00000007ff0c7c19 */ /* 0x000fe20008011618 */
[----:B------:R-:W4:Y:S01]  /*42f0*/  LDL R18, [R18] ;  /* 0x0000000012127983 */ /* 0x000f220000100800 */
[----:B------:R-:W-:Y:S02]  /*4300*/  SHF.L.W.U32.HI R4, R4, 0xa, R4 ;  /* 0x0000000a04047819 */ /* 0x000fe40000010e04 */
[----:B------:R-:W-:-:S04]  /*4310*/  IADD3 R12, PT, PT, R12, R29, R22 ;  /* 0x0000001d0c0c7210 */ /* 0x000fc80007ffe016 */
[----:B------:R-:W-:Y:S01]  /*4320*/  LOP3.LUT R24, R4, R12, R9, 0x2d, !PT ;  /* 0x0000000c04187212 */ /* 0x000fe200078e2d09 */
[----:B-1----:R-:W-:Y:S01]  /*4330*/  IMAD R26, R16, 0x4, R1 ;  /* 0x00000004101a7824 */ /* 0x002fe200078e0201 */
[----:B------:R-:W-:Y:S01]  /*4340*/  UIADD3 UR7, UPT, UPT, -UR18, 0x20, URZ ;  /* 0x0000002012077890 */ /* 0x000fe2000fffe1ff */
[----:B------:R-:W-:Y:S01]  /*4350*/  VIADD R23, R23, UR24 ;  /* 0x0000001817177c36 */ /* 0x000fe20008000000 */
[----:B---3--:R-:W-:Y:S02]  /*4360*/  IADD3 R24, PT, PT, R11, R24, R22 ;  /* 0x000000180b187210 */ /* 0x008fe40007ffe016 */
[----:B------:R0:W3:Y:S02]  /*4370*/  LDL R22, [R26] ;  /* 0x000000001a167983 */ /* 0x0000e40000100800 */
[----:B------:R-:W-:Y:S02]  /*4380*/  SHF.L.U32 R16, R23, UR18, RZ ;  /* 0x0000001217107c19 */ /* 0x000fe400080006ff */
[----:B------:R-:W-:-:S02]  /*4390*/  SHF.R.U32.HI R23, RZ, UR7, R23 ;  /* 0x00000007ff177c19 */ /* 0x000fc40008011617 */
[----:B------:R-:W-:Y:S02]  /*43a0*/  SHF.L.W.U32.HI R0, R0, 0xa, R0 ;  /* 0x0000000a00007819 */ /* 0x000fe40000010e00 */
[----:B------:R-:W-:-:S04]  /*43b0*/  IADD3 R16, PT, PT, R23, R16, R27 ;  /* 0x0000001017107210 */ /* 0x000fc80007ffe01b */
[----:B------:R-:W-:Y:S01]  /*43c0*/  LOP3.LUT R10, R0, R16, R25, 0x2d, !PT ;  /* 0x00000010000a7212 */ /* 0x000fe200078e2d19 */
[----:B------:R-:W-:-:S03]  /*43d0*/  IMAD R23, R13, 0x4, R1 ;  /* 0x000000040d177824 */ /* 0x000fc600078e0201 */
[----:B--2---:R-:W-:Y:S02]  /*43e0*/  IADD3 R27, PT, PT, R8, R10, R27 ;  /* 0x0000000a081b7210 */ /* 0x004fe40007ffe01b */
[----:B------:R-:W1:Y:S01]  /*43f0*/  LDC.64 R10, c[0x3][0xf0] ;  /* 0x00c03c00ff0a7b82 */ /* 0x000e620000000a00 */
[----:B------:R2:W5:Y:S01]  /*4400*/  LDL R8, [R23] ;  /* 0x0000000017087983 */ /* 0x0005620000100800 */
[----:B------:R-:W-:Y:S01]  /*4410*/  UIADD3 UR7, UPT, UPT, -UR15, 0x20, URZ ;  /* 0x000000200f077890 */ /* 0x000fe2000fffe1ff */
[----:B------:R-:W-:-:S05]  /*4420*/  VIADD R24, R24, UR10 ;  /* 0x0000000a18187c36 */ /* 0x000fca0008000000 */
[----:B0-----:R-:W-:Y:S01]  /*4430*/  SHF.L.U32 R26, R24, UR15, RZ ;  /* 0x0000000f181a7c19 */ /* 0x001fe200080006ff */
[----:B------:R-:W0:Y:S01]  /*4440*/  LDCU.128 UR12, c[0x3][0x360] ;  /* 0x00c06c00ff0c77ac */ /* 0x000e220008000c00 */
[----:B------:R-:W-:Y:S01]  /*4450*/  SHF.R.U32.HI R13, RZ, UR7, R24 ;  /* 0x00000007ff0d7c19 */ /* 0x000fe20008011618 */
[----:B------:R-:W-:Y:S01]  /*4460*/  IMAD R24, R17, 0x4, R1 ;  /* 0x0000000411187824 */ /* 0x000fe200078e0201 */
[----:B------:R-:W-:Y:S02]  /*4470*/  SHF.L.W.U32.HI R9, R9, 0xa, R9 ;  /* 0x0000000a09097819 */ /* 0x000fe40000010e09 */
[----:B------:R-:W-:Y:S01]  /*4480*/  IADD3 R13, PT, PT, R13, R26, R19 ;  /* 0x0000001a0d0d7210 */ /* 0x000fe20007ffe013 */
[----:B------:R-:W-:Y:S02]  /*4490*/  VIADD R27, R27, UR24 ;  /* 0x000000181b1b7c36 */ /* 0x000fe40008000000 */
[----:B-1----:R-:W-:Y:S02]  /*44a0*/  IMAD R17, R10, 0x4, R1 ;  /* 0x000000040a117824 */ /* 0x002fe400078e0201 */
[----:B------:R1:W5:Y:S01]  /*44b0*/  LDL R10, [R24] ;  /* 0x00000000180a7983 */ /* 0x0003620000100800 */
[----:B--2---:R-:W-:-:S03]  /*44c0*/  LOP3.LUT R23, R9, R13, R12, 0x2d, !PT ;  /* 0x0000000d09177212 */ /* 0x004fc600078e2d0c */
[----:B------:R-:W2:Y:S01]  /*44d0*/  LDL R17, [R17] ;  /* 0x0000000011117983 */ /* 0x000ea20000100800 */
[----:B------:R-:W-:Y:S01]  /*44e0*/  UIADD3 UR7, UPT, UPT, -UR19, 0x20, URZ ;  /* 0x0000002013077890 */ /* 0x000fe2000fffe1ff */
[----:B------:R-:W-:Y:S02]  /*44f0*/  IADD3 R23, PT, PT, R6, R23, R19 ;  /* 0x0000001706177210 */ /* 0x000fe40007ffe013 */
[----:B------:R-:W-:Y:S01]  /*4500*/  SHF.L.U32 R6, R27, UR19, RZ ;  /* 0x000000131b067c19 */ /* 0x000fe200080006ff */
[----:B------:R-:W1:Y:S02]  /*4510*/  LDCU.128 UR16, c[0x3][0x4a0] ;  /* 0x00c09400ff1077ac */ /* 0x000e640008000c00 */
[----:B------:R-:W-:Y:S01]  /*4520*/  SHF.R.U32.HI R19, RZ, UR7, R27 ;  /* 0x00000007ff137c19 */ /* 0x000fe2000801161b */
[----:B------:R-:W-:Y:S01]  /*4530*/  VIADD R23, R23, UR10 ;  /* 0x0000000a17177c36 */ /* 0x000fe20008000000 */
[----:B0-----:R-:W-:Y:S01]  /*4540*/  UIADD3 UR7, UPT, UPT, -UR12, 0x20, URZ ;  /* 0x000000200c077890 */ /* 0x001fe2000fffe1ff */
[----:B------:R-:W-:-:S02]  /*4550*/  SHF.L.W.U32.HI R25, R25, 0xa, R25 ;  /* 0x0000000a19197819 */ /* 0x000fc40000010e19 */
[----:B------:R-:W-:Y:S01]  /*4560*/  IADD3 R19, PT, PT, R19, R6, R21 ;  /* 0x0000000613137210 */ /* 0x000fe20007ffe015 */
[----:B------:R-:W-:Y:S01]  /*4570*/  IMAD R11, R11, 0x4, R1 ;  /* 0x000000040b0b7824 */ /* 0x000fe200078e0201 */
[----:B------:R-:W-:Y:S02]  /*4580*/  SHF.L.U32 R27, R23, UR12, RZ ;  /* 0x0000000c171b7c19 */ /* 0x000fe400080006ff */
[----:B------:R-:W-:Y:S02]  /*4590*/  LOP3.LUT R6, R25, R19, R16, 0x2d, !PT ;  /* 0x0000001319067212 */ /* 0x000fe400078e2d10 */
[----:B-1----:R-:W-:Y:S01]  /*45a0*/  SHF.R.U32.HI R24, RZ, UR7, R23 ;  /* 0x00000007ff187c19 */ /* 0x002fe20008011617 */
[----:B------:R-:W2:Y:S01]  /*45b0*/  LDL R11, [R11] ;  /* 0x000000000b0b7983 */ /* 0x000ea20000100800 */
[----:B------:R-:W-:Y:S02]  /*45c0*/  SHF.L.W.U32.HI R23, R12, 0xa, R12 ;  /* 0x0000000a0c177819 */ /* 0x000fe40000010e0c */
[----:B------:R-:W-:Y:S01]  /*45d0*/  IADD3 R24, PT, PT, R24, R27, R4 ;  /* 0x0000001b18187210 */ /* 0x000fe20007ffe004 */
[----:B------:R-:W-:-:S03]  /*45e0*/  UIADD3 UR7, UPT, UPT, -UR16, 0x20, URZ ;  /* 0x0000002010077890 */ /* 0x000fc6000fffe1ff */
[----:B------:R-:W-:-:S04]  /*45f0*/  LOP3.LUT R12, R23, R24, R13, 0x2d, !PT ;  /* 0x00000018170c7212 */ /* 0x000fc800078e2d0d */
[----:B------:R-:W-:Y:S02]  /*4600*/  IADD3 R12, PT, PT, R7, R12, R4 ;  /* 0x0000000c070c7210 */ /* 0x000fe40007ffe004 */
[----:B------:R-:W-:Y:S02]  /*4610*/  IADD3 R14, PT, PT, R14, R6, R21 ;  /* 0x000000060e0e7210 */ /* 0x000fe40007ffe015 */
[----:B------:R-:W0:Y:S03]  /*4620*/  LDC.64 R6, c[0x3][0xf8] ;  /* 0x00c03e00ff067b82 */ /* 0x000e260000000a00 */
[----:B------:R-:W-:-:S05]  /*4630*/  VIADD R14, R14, UR24 ;  /* 0x000000180e0e7c36 */ /* 0x000fca0008000000 */
[----:B------:R-:W-:Y:S02]  /*4640*/  SHF.L.U32 R21, R14, UR16, RZ ;  /* 0x000000100e157c19 */ /* 0x000fe400080006ff */
[----:B------:R-:W-:-:S04]  /*4650*/  SHF.R.U32.HI R4, RZ, UR7, R14 ;  /* 0x00000007ff047c19 */ /* 0x000fc8000801160e */
[----:B------:R-:W-:Y:S02]  /*4660*/  IADD3 R4, PT, PT, R4, R21, R0 ;  /* 0x0000001504047210 */ /* 0x000fe40007ffe000 */
[----:B------:R-:W-:-:S04]  /*4670*/  SHF.L.W.U32.HI R21, R16, 0xa, R16 ;  /* 0x0000000a10157819 */ /* 0x000fc80000010e10 */
[----:B------:R-:W-:-:S04]  /*4680*/  LOP3.LUT R16, R21, R4, R19, 0x2d, !PT ;  /* 0x0000000415107212 */ /* 0x000fc800078e2d13 */
[----:B------:R-:W-:Y:S02]  /*4690*/  IADD3 R16, PT, PT, R15, R16, R0 ;  /* 0x000000100f107210 */ /* 0x000fe40007ffe000 */
[----:B------:R-:W1:Y:S01]  /*46a0*/  LDC.64 R14, c[0x3][0x230] ;  /* 0x00c08c00ff0e7b82 */ /* 0x000e620000000a00 */
[----:B0-----:R-:W-:-:S06]  /*46b0*/  IMAD R0, R6, 0x4, R1 ;  /* 0x0000000406007824 */ /* 0x001fcc00078e0201 */
[----:B------:R-:W2:Y:S01]  /*46c0*/  LDL R0, [R0] ;  /* 0x0000000000007983 */ /* 0x000ea20000100800 */
[----:B-1----:R-:W-:-:S06]  /*46d0*/  IMAD R6, R14, 0x4, R1 ;  /* 0x000000040e067824 */ /* 0x002fcc00078e0201 */
[----:B------:R-:W2:Y:S01]  /*46e0*/  LDL R6, [R6] ;  /* 0x0000000006067983 */ /* 0x000ea20000100800 */
[----:B------:R-:W-:Y:S01]  /*46f0*/  UIADD3 UR7, UPT, UPT, -UR13, 0x20, URZ ;  /* 0x000000200d077890 */ /* 0x000fe2000fffe1ff */
[----:B------:R-:W-:-:S05]  /*4700*/  VIADD R12, R12, UR10 ;  /* 0x0000000a0c0c7c36 */ /* 0x000fca0008000000 */
[----:B------:R-:W-:Y:S02]  /*4710*/  SHF.L.U32 R14, R12, UR13, RZ ;  /* 0x0000000d0c0e7c19 */ /* 0x000fe400080006ff */
[----:B------:R-:W-:-:S04]  /*4720*/  SHF.R.U32.HI R27, RZ, UR7, R12 ;  /* 0x00000007ff1b7c19 */ /* 0x000fc8000801160c */
[----:B------:R-:W-:Y:S02]  /*4730*/  IADD3 R27, PT, PT, R27, R14, R9 ;  /* 0x0000000e1b1b7210 */ /* 0x000fe40007ffe009 */
[----:B------:R-:W-:Y:S01]  /*4740*/  SHF.L.W.U32.HI R14, R13, 0xa, R13 ;  /* 0x0000000a0d0e7819 */ /* 0x000fe20000010e0d */
[----:B------:R-:W-:Y:S01]  /*4750*/  UIADD3 UR7, UPT, UPT, -UR17, 0x20, URZ ;  /* 0x0000002011077890 */ /* 0x000fe2000fffe1ff */
[----:B------:R-:W-:Y:S02]  /*4760*/  VIADD R16, R16, UR24 ;  /* 0x0000001810107c36 */ /* 0x000fe40008000000 */
[C---:B------:R-:W-:Y:S02]  /*4770*/  LOP3.LUT R12, R24.reuse, R14, R27, 0xb8, !PT ;  /* 0x0000000e180c7212 */ /* 0x040fe400078eb81b */
[----:B------:R-:W-:Y:S02]  /*4780*/  SHF.L.W.U32.HI R19, R19, 0xa, R19 ;  /* 0x0000000a13137819 */ /* 0x000fe40000010e13 */
[----:B------:R-:W-:-:S02]  /*4790*/  SHF.L.W.U32.HI R24, R24, 0xa, R24 ;  /* 0x0000000a18187819 */ /* 0x000fc40000010e18 */
[----:B----4-:R-:W-:Y:S02]  /*47a0*/  IADD3 R18, PT, PT, R18, R12, R9 ;  /* 0x0000000c12127210 */ /* 0x010fe40007ffe009 */
[----:B------:R-:W-:Y:S02]  /*47b0*/  SHF.L.U32 R12, R16, UR17, RZ ;  /* 0x00000011100c7c19 */ /* 0x000fe400080006ff */
[----:B------:R-:W-:-:S04]  /*47c0*/  SHF.R.U32.HI R9, RZ, UR7, R16 ;  /* 0x00000007ff097c19 */ /* 0x000fc80008011610 */
[----:B------:R-:W-:-:S04]  /*47d0*/  IADD3 R9, PT, PT, R9, R12, R25 ;  /* 0x0000000c09097210 */ /* 0x000fc80007ffe019 */
[----:B------:R-:W-:-:S04]  /*47e0*/  LOP3.LUT R12, R19, R9, R4, 0xb8, !PT ;  /* 0x00000009130c7212 */ /* 0x000fc800078eb804 */
[----:B---3--:R-:W-:Y:S02]  /*47f0*/  IADD3 R25, PT, PT, R22, R12, R25 ;  /* 0x0000000c16197210 */ /* 0x008fe40007ffe019 */
[----:B------:R-:W0:Y:S01]  /*4800*/  LDC.64 R12, c[0x3][0x20] ;  /* 0x00c00800ff0c7b82 */ /* 0x000e220000000a00 */
[----:B------:R-:W-:Y:S01]  /*4810*/  UIADD3 UR7, UPT, UPT, -UR14, 0x20, URZ ;  /* 0x000000200e077890 */ /* 0x000fe2000fffe1ff */
[----:B------:R-:W-:-:S05]  /*4820*/  VIADD R18, R18, UR11 ;  /* 0x0000000b12127c36 */ /* 0x000fca0008000000 */
[----:B------:R-:W-:Y:S02]  /*4830*/  SHF.L.U32 R16, R18, UR14, RZ ;  /* 0x0000000e12107c19 */ /* 0x000fe400080006ff */
[----:B------:R-:W-:-:S04]  /*4840*/  SHF.R.U32.HI R18, RZ, UR7, R18 ;  /* 0x00000007ff127c19 */ /* 0x000fc80008011612 */
[----:B------:R-:W-:Y:S01]  /*4850*/  IADD3 R16, PT, PT, R18, R16, R23 ;  /* 0x0000001012107210 */ /* 0x000fe20007ffe017 */
[----:B------:R-:W-:-:S03]  /*4860*/  UIADD3 UR7, UPT, UPT, -UR18, 0x20, URZ ;  /* 0x0000002012077890 */ /* 0x000fc6000fffe1ff */
[----:B------:R-:W-:Y:S01]  /*4870*/  LOP3.LUT R18, R27, R24, R16, 0xb8, !PT ;  /* 0x000000181b127212 */ /* 0x000fe200078eb810 */
[----:B0-----:R-:W-:-:S03]  /*4880*/  IMAD.IADD R25, R25, 0x1, R12 ;  /* 0x0000000119197824 */ /* 0x001fc600078e020c */
[----:B-----5:R-:W-:Y:S02]  /*4890*/  IADD3 R18, PT, PT, R8, R18, R23 ;  /* 0x0000001208127210 */ /* 0x020fe40007ffe017 */
[----:B------:R-:W-:-:S03]  /*48a0*/  SHF.L.U32 R8, R25, UR18, RZ ;  /* 0x0000001219087c19 */ /* 0x000fc600080006ff */
[----:B------:R-:W-:Y:S01]  /*48b0*/  VIADD R18, R18, UR11 ;  /* 0x0000000b12127c36 */ /* 0x000fe20008000000 */
[----:B------:R-:W-:Y:S01]  /*48c0*/  SHF.R.U32.HI R25, RZ, UR7, R25 ;  /* 0x00000007ff197c19 */ /* 0x000fe20008011619 */
[----:B------:R-:W-:Y:S01]  /*48d0*/  UIADD3 UR7, UPT, UPT, -UR15, 0x20, URZ ;  /* 0x000000200f077890 */ /* 0x000fe2000fffe1ff */
[----:B------:R-:W-:Y:S02]  /*48e0*/  SHF.L.W.U32.HI R4, R4, 0xa, R4 ;  /* 0x0000000a04047819 */ /* 0x000fe40000010e04 */
[----:B------:R-:W-:Y:S01]  /*48f0*/  SHF.L.U32 R23, R18, UR15, RZ ;  /* 0x0000000f12177c19 */ /* 0x000fe200080006ff */
[----:B------:R-:W0:Y:S01]  /*4900*/  LDCU.128 UR12, c[0x3][0x4b0] ;  /* 0x00c09600ff0c77ac */ /* 0x000e220008000c00 */
[----:B------:R-:W-:Y:S02]  /*4910*/  IADD3 R8, PT, PT, R25, R8, R21 ;  /* 0x0000000819087210 */ /* 0x000fe40007ffe015 */
[----:B------:R-:W-:Y:S02]  /*4920*/  SHF.R.U32.HI R18, RZ, UR7, R18 ;  /* 0x00000007ff127c19 */ /* 0x000fe40008011612 */
[----:B------:R-:W-:-:S02]  /*4930*/  SHF.L.W.U32.HI R27, R27, 0xa, R27 ;  /* 0x0000000a1b1b7819 */ /* 0x000fc40000010e1b */
[----:B------:R-:W-:Y:S02]  /*4940*/  IADD3 R23, PT, PT, R18, R23, R14 ;  /* 0x0000001712177210 */ /* 0x000fe40007ffe00e */
[----:B------:R-:W-:-:S04]  /*4950*/  LOP3.LUT R18, R4, R8, R9, 0xb8, !PT ;  /* 0x0000000804127212 */ /* 0x000fc800078eb809 */
[----:B------:R-:W-:Y:S02]  /*4960*/  IADD3 R21, PT, PT, R10, R18, R21 ;  /* 0x000000120a157210 */ /* 0x000fe40007ffe015 */
[----:B------:R-:W-:-:S04]  /*4970*/  LOP3.LUT R10, R16, R27, R23, 0xb8, !PT ;  /* 0x0000001b100a7212 */ /* 0x000fc800078eb817 */
[----:B--2---:R-:W-:Y:S01]  /*4980*/  IADD3 R10, PT, PT, R17, R10, R14 ;  /* 0x0000000a110a7210 */ /* 0x004fe20007ffe00e */
[----:B------:R-:W-:-:S04]  /*4990*/  UIADD3 UR7, UPT, UPT, -UR20, 0x20, URZ ;  /* 0x0000002014077890 */ /* 0x000fc8000fffe1ff */
[----:B------:R-:W-:Y:S02]  /*49a0*/  VIADD R10, R10, UR11 ;  /* 0x0000000b0a0a7c36 */ /* 0x000fe40008000000 */
[----:B------:R-:W-:Y:S02]  /*49b0*/  IMAD R17, R15, 0x4, R1 ;  /* 0x000000040f117824 */ /* 0x000fe400078e0201 */
[----:B------:R-:W1:Y:S01]  /*49c0*/  LDC.64 R14, c[0x3][0x238] ;  /* 0x00c08e00ff0e7b82 */ /* 0x000e620000000a00 */
[----:B------:R-:W-:Y:S02]  /*49d0*/  SHF.L.U32 R25, R10, UR20, RZ ;  /* 0x000000140a197c19 */ /* 0x000fe400080006ff */
[----:B------:R-:W-:Y:S01]  /*49e0*/  SHF.R.U32.HI R18, RZ, UR7, R10 ;  /* 0x00000007ff127c19 */ /* 0x000fe2000801160a */
[----:B------:R-:W2:Y:S01]  /*49f0*/  LDL R17, [R17] ;  /* 0x0000000011117983 */ /* 0x000ea20000100800 */
[----:B------:R-:W-:Y:S02]  /*4a00*/  SHF.L.W.U32.HI R16, R16, 0xa, R16 ;  /* 0x0000000a10107819 */ /* 0x000fe40000010e10 */
[----:B------:R-:W-:-:S04]  /*4a10*/  IADD3 R18, PT, PT, R18, R25, R24 ;  /* 0x0000001912127210 */ /* 0x000fc80007ffe018 */
[----:B------:R-:W-:Y:S01]  /*4a20*/  LOP3.LUT R10, R23, R16, R18, 0xb8, !PT ;  /* 0x00000010170a7212 */ /* 0x000fe200078eb812 */
[----:B------:R-:W-:-:S03]  /*4a30*/  IMAD R25, R7, 0x4, R1 ;  /* 0x0000000407197824 */ /* 0x000fc600078e0201 */
[----:B------:R-:W-:Y:S02]  /*4a40*/  IADD3 R24, PT, PT, R11, R10, R24 ;  /* 0x0000000a0b187210 */ /* 0x000fe40007ffe018 */
[----:B------:R-:W3:Y:S01]  /*4a50*/  LDC.64 R10, c[0x3][0x100] ;  /* 0x00c04000ff0a7b82 */ /* 0x000ee20000000a00 */
[----:B------:R-:W4:Y:S01]  /*4a60*/  LDL R25, [R25] ;  /* 0x0000000019197983 */ /* 0x000f220000100800 */
[----:B-1----:R-:W-:-:S06]  /*4a70*/  IMAD R14, R14, 0x4, R1 ;  /* 0x000000040e0e7824 */ /* 0x002fcc00078e0201 */
[----:B------:R-:W5:Y:S01]  /*4a80*/  LDL R14, [R14] ;  /* 0x000000000e0e7983 */ /* 0x000f620000100800 */
[----:B------:R-:W-:Y:S01]  /*4a90*/  UIADD3 UR7, UPT, UPT, -UR21, 0x20, URZ ;  /* 0x0000002015077890 */ /* 0x000fe2000fffe1ff */
[----:B------:R-:W-:Y:S02]  /*4aa0*/  VIADD R24, R24, UR11 ;  /* 0x0000000b18187c36 */ /* 0x000fe40008000000 */
[----:B---3--:R-:W-:-:S03]  /*4ab0*/  IMAD R10, R10, 0x4, R1 ;  /* 0x000000040a0a7824 */ /* 0x008fc600078e0201 */
[----:B------:R-:W-:Y:S01]  /*4ac0*/  SHF.R.U32.HI R29, RZ, UR7, R24 ;  /* 0x00000007ff1d7c19 */ /* 0x000fe20008011618 */
[----:B------:R-:W-:Y:S02]  /*4ad0*/  UIADD3 UR7, UPT, UPT, -UR19, 0x20, URZ ;  /* 0x0000002013077890 */ /* 0x000fe4000fffe1ff */
[----:B------:R-:W3:Y:S01]  /*4ae0*/  LDL R10, [R10] ;  /* 0x000000000a0a7983 */ /* 0x000ee20000100800 */
[----:B------:R-:W-:Y:S01]  /*4af0*/  SHF.L.U32 R22, R24, UR21, RZ ;  /* 0x0000001518167c19 */ /* 0x000fe200080006ff */
[----:B------:R-:W-:Y:S01]  /*4b00*/  IMAD.IADD R21, R21, 0x1, R12 ;  /* 0x0000000115157824 */ /* 0x000fe200078e020c */
[----:B------:R-:W-:Y:S02]  /*4b10*/  SHF.L.W.U32.HI R23, R23, 0xa, R23 ;  /* 0x0000000a17177819 */ /* 0x000fe40000010e17 */
[----:B------:R-:W-:Y:S02]  /*4b20*/  IADD3 R29, PT, PT, R29, R22, R27 ;  /* 0x000000161d1d7210 */ /* 0x000fe40007ffe01b */
[----:B------:R-:W-:-:S02]  /*4b30*/  SHF.L.U32 R22, R21, UR19, RZ ;  /* 0x0000001315167c19 */ /* 0x000fc400080006ff */
[----:B------:R-:W-:Y:S01]  /*4b40*/  SHF.L.W.U32.HI R9, R9, 0xa, R9 ;  /* 0x0000000a09097819 */ /* 0x000fe20000010e09 */
[----:B------:R-:W-:Y:S01]  /*4b50*/  IMAD R15, R15, 0x4, R1 ;  /* 0x000000040f0f7824 */ /* 0x000fe200078e0201 */
[----:B------:R-:W-:Y:S01]  /*4b60*/  SHF.R.U32.HI R21, RZ, UR7, R21 ;  /* 0x00000007ff157c19 */ /* 0x000fe20008011615 */
[----:B------:R-:W-:Y:S01]  /*4b70*/  IMAD R11, R11, 0x4, R1 ;  /* 0x000000040b0b7824 */ /* 0x000fe200078e0201 */
[----:B------:R-:W-:Y:S01]  /*4b80*/  LOP3.LUT R7, R18, R23, R29, 0xb8, !PT ;  /* 0x0000001712077212 */ /* 0x000fe200078eb81d */
[----:B------:R-:W-:Y:S01]  /*4b90*/  UIADD3 UR9, UPT, UPT, -UR22, 0x20, URZ ;  /* 0x0000002016097890 */ /* 0x000fe2000fffe1ff */
[----:B------:R-:W-:Y:S01]  /*4ba0*/  IADD3 R21, PT, PT, R21, R22, R19 ;  /* 0x0000001615157210 */ /* 0x000fe20007ffe013 */
[----:B------:R-:W3:Y:S01]  /*4bb0*/  LDL R15, [R15] ;  /* 0x000000000f0f7983 */ /* 0x000ee20000100800 */
[----:B------:R-:W-:Y:S01]  /*4bc0*/  IADD3 R0, PT, PT, R0, R7, R27 ;  /* 0x0000000700007210 */ /* 0x000fe20007ffe01b */
[----:B------:R-:W1:Y:S01]  /*4bd0*/  LDCU.128 UR16, c[0x3][0x380] ;  /* 0x00c07000ff1077ac */ /* 0x000e620008000c00 */
[----:B------:R-:W-:Y:S01]  /*4be0*/  LOP3.LUT R27, R9, R21, R8, 0xb8, !PT ;  /* 0x00000015091b7212 */ /* 0x000fe200078eb808 */
[----:B------:R-:W3:Y:S03]  /*4bf0*/  LDL R11, [R11] ;  /* 0x000000000b0b7983 */ /* 0x000ee60000100800 */
[----:B------:R-:W-:-:S02]  /*4c00*/  IADD3 R27, PT, PT, R6, R27, R19 ;  /* 0x0000001b061b7210 */ /* 0x000fc40007ffe013 */
[----:B------:R-:W0:Y:S02]  /*4c10*/  LDC.64 R6, c[0x3][0x240] ;  /* 0x00c09000ff067b82 */ /* 0x000e240000000a00 */
[----:B0-----:R-:W-:-:S06]  /*4c20*/  IMAD R19, R6, 0x4, R1 ;  /* 0x0000000406137824 */ /* 0x001fcc00078e0201 */
[----:B------:R-:W3:Y:S01]  /*4c30*/  LDL R19, [R19] ;  /* 0x0000000013137983 */ /* 0x000ee20000100800 */
[----:B------:R-:W-:-:S06]  /*4c40*/  IMAD R24, R7, 0x4, R1 ;  /* 0x0000000407187824 */ /* 0x000fcc00078e0201 */
[----:B------:R-:W3:Y:S01]  /*4c50*/  LDL R24, [R24] ;  /* 0x0000000018187983 */ /* 0x000ee20000100800 */
[----:B------:R-:W-:Y:S01]  /*4c60*/  UIADD3 UR7, UPT, UPT, -UR12, 0x20, URZ ;  /* 0x000000200c077890 */ /* 0x000fe2000fffe1ff */
[----:B------:R-:W-:Y:S01]  /*4c70*/  IMAD.IADD R27, R27, 0x1, R12 ;  /* 0x000000011b1b7824 */ /* 0x000fe200078e020c */
[----:B------:R-:W-:-:S04]  /*4c80*/  SHF.L.W.U32.HI R8, R8, 0xa, R8 ;  /* 0x0000000a08087819 */ /* 0x000fc80000010e08 */
[----:B------:R-:W-:Y:S02]  /*4c90*/  SHF.L.U32 R7, R27, UR12, RZ ;  /* 0x0000000c1b077c19 */ /* 0x000fe400080006ff */
[----:B------:R-:W-:-:S04]  /*4ca0*/  SHF.R.U32.HI R22, RZ, UR7, R27 ;  /* 0x00000007ff167c19 */ /* 0x000fc8000801161b */
[----:B------:R-:W-:Y:S01]  /*4cb0*/  IADD3 R22, PT, PT, R22, R7, R4 ;  /* 0x0000000716167210 */ /* 0x000fe20007ffe004 */
[----:B------:R-:W-:-:S03]  /*4cc0*/  VIADD R0, R0, UR11 ;  /* 0x0000000b00007c36 */ /* 0x000fc60008000000 */
[----:B------:R-:W-:Y:S02]  /*4cd0*/  LOP3.LUT R6, R8, R22, R21, 0xb8, !PT ;  /* 0x0000001608067212 */ /* 0x000fe400078eb815 */
[----:B------:R-:W-:Y:S02]  /*4ce0*/  SHF.L.U32 R7, R0, UR22, RZ ;  /* 0x0000001600077c19 */ /* 0x000fe400080006ff */
[----:B------:R-:W-:Y:S01]  /*4cf0*/  SHF.R.U32.HI R0, RZ, UR9, R0 ;  /* 0x00000009ff007c19 */ /* 0x000fe20008011600 */
[----:B------:R-:W-:Y:S01]  /*4d00*/  UIADD3 UR7, UPT, UPT, -UR13, 0x20, URZ ;  /* 0x000000200d077890 */ /* 0x000fe2000fffe1ff */
[----:B------:R-:W-:Y:S02]  /*4d10*/  SHF.L.W.U32.HI R18, R18, 0xa, R18 ;  /* 0x0000000a12127819 */ /* 0x000fe40000010e12 */
[----:B------:R-:W-:Y:S02]  /*4d20*/  IADD3 R0, PT, PT, R0, R7, R16 ;  /* 0x0000000700007210 */ /* 0x000fe40007ffe010 */
[----:B--2---:R-:W-:-:S05]  /*4d30*/  IADD3 R17, PT, PT, R17, R6, R4 ;  /* 0x0000000611117210 */ /* 0x004fca0007ffe004 */
[----:B------:R-:W-:Y:S01]  /*4d40*/  IMAD.IADD R17, R17, 0x1, R12 ;  /* 0x0000000111117824 */ /* 0x000fe200078e020c */
[----:B------:R-:W-:-:S04]  /*4d50*/  LOP3.LUT R6, R29, R18, R0, 0xb8, !PT ;  /* 0x000000121d067212 */ /* 0x000fc800078eb800 */
[----:B------:R-:W-:Y:S02]  /*4d60*/  SHF.L.U32 R4, R17, UR13, RZ ;  /* 0x0000000d11047c19 */ /* 0x000fe400080006ff */
[----:B------:R-:W-:Y:S02]  /*4d70*/  SHF.R.U32.HI R27, RZ, UR7, R17 ;  /* 0x00000007ff1b7c19 */ /* 0x000fe40008011611 */
[----:B----4-:R-:W-:Y:S02]  /*4d80*/  IADD3 R25, PT, PT, R25, R6, R16 ;  /* 0x0000000619197210 */ /* 0x010fe40007ffe010 */
[----:B------:R-:W-:Y:S01]  /*4d90*/  IADD3 R27, PT, PT, R27, R4, R9 ;  /* 0x000000041b1b7210 */ /* 0x000fe20007ffe009 */
[----:B------:R-:W-:Y:S01]  /*4da0*/  UIADD3 UR7, UPT, UPT, -UR23, 0x20, URZ ;  /* 0x0000002017077890 */ /* 0x000fe2000fffe1ff */
[----:B------:R-:W-:Y:S01]  /*4db0*/  SHF.L.W.U32.HI R4, R21, 0xa, R21 ;  /* 0x0000000a15047819 */ /* 0x000fe20000010e15 */
[----:B------:R-:W-:Y:S01]  /*4dc0*/  VIADD R25, R25, UR11 ;  /* 0x0000000b19197c36 */ /* 0x000fe20008000000 */
[----:B------:R-:W0:Y:S02]  /*4dd0*/  LDC.64 R6, c[0x3][0x108] ;  /* 0x00c04200ff067b82 */ /* 0x000e240000000a00 */
[----:B------:R-:W-:-:S04]  /*4de0*/  LOP3.LUT R17, R4, R27, R22, 0xb8, !PT ;  /* 0x0000001b04117212 */ /* 0x000fc800078eb816 */
[----:B-----5:R-:W-:Y:S02]  /*4df0*/  IADD3 R17, PT, PT, R14, R17, R9 ;  /* 0x000000110e117210 */ /* 0x020fe40007ffe009 */
[----:B------:R-:W-:Y:S02]  /*4e00*/  SHF.L.U32 R14, R25, UR23, RZ ;  /* 0x00000017190e7c19 */ /* 0x000fe400080006ff */
[----:B------:R-:W-:Y:S02]  /*4e10*/  SHF.R.U32.HI R9, RZ, UR7, R25 ;  /* 0x00000007ff097c19 */ /* 0x000fe40008011619 */
[----:B------:R-:W-:Y:S02]  /*4e20*/  SHF.L.W.U32.HI R29, R29, 0xa, R29 ;  /* 0x0000000a1d1d7819 */ /* 0x000fe40000010e1d */
[----:B------:R-:W-:-:S04]  /*4e30*/  IADD3 R9, PT, PT, R9, R14, R23 ;  /* 0x0000000e09097210 */ /* 0x000fc80007ffe017 */
[----:B------:R-:W-:-:S04]  /*4e40*/  LOP3.LUT R14, R0, R29, R9, 0xb8, !PT ;  /* 0x0000001d000e7212 */ /* 0x000fc800078eb809 */
[----:B---3--:R-:W-:Y:S01]  /*4e50*/  IADD3 R23, PT, PT, R10, R14, R23 ;  /* 0x0000000e0a177210 */ /* 0x008fe20007ffe017 */
[----:B------:R-:W-:Y:S02]  /*4e60*/  IMAD.IADD R10, R17, 0x1, R12 ;  /* 0x00000001110a7824 */ /* 0x000fe400078e020c */
[----:B------:R-:W2:Y:S01]  /*4e70*/  LDC.64 R16, c[0x3][0x248] ;  /* 0x00c09200ff107b82 */ /* 0x000ea20000000a00 */
[----:B------:R-:W-:Y:S01]  /*4e80*/  UIADD3 UR7, UPT, UPT, -UR14, 0x20, URZ ;  /* 0x000000200e077890 */ /* 0x000fe2000fffe1ff */
[----:B0-----:R-:W-:Y:S01]  /*4e90*/  IMAD R26, R6, 0x4, R1 ;  /* 0x00000004061a7824 */ /* 0x001fe200078e0201 */
[----:B------:R-:W-:-:S04]  /*4ea0*/  SHF.L.U32 R21, R10, UR14, RZ ;  /* 0x0000000e0a157c19 */ /* 0x000fc800080006ff */
[----:B------:R-:W-:Y:S02]  /*4eb0*/  SHF.R.U32.HI R14, RZ, UR7, R10 ;  /* 0x00000007ff0e7c19 */ /* 0x000fe4000801160a */
[----:B------:R-:W3:Y:S02]  /*4ec0*/  LDL R10, [R26] ;  /* 0x000000001a0a7983 */ /* 0x000ee40000100800 */
[----:B------:R-:W-:Y:S02]  /*4ed0*/  IADD3 R14, PT, PT, R14, R21, R8 ;  /* 0x000000150e0e7210 */ /* 0x000fe40007ffe008 */
[----:B------:R-:W-:Y:S01]  /*4ee0*/  SHF.L.W.U32.HI R21, R22, 0xa, R22 ;  /* 0x0000000a16157819 */ /* 0x000fe20000010e16 */
[----:B-1----:R-:W-:Y:S01]  /*4ef0*/  UIADD3 UR7, UPT, UPT, -UR16, 0x20, URZ ;  /* 0x0000002010077890 */ /* 0x002fe2000fffe1ff */
[----:B------:R-:W-:Y:S02]  /*4f00*/  VIADD R23, R23, UR11 ;  /* 0x0000000b17177c36 */ /* 0x000fe40008000000 */
[----:B------:R-:W-:-:S04]  /*4f10*/  LOP3.LUT R6, R21, R14, R27, 0xb8, !PT ;  /* 0x0000000e15067212 */ /* 0x000fc800078eb81b */
[----:B------:R-:W-:Y:S01]  /*4f20*/  IADD3 R15, PT, PT, R15, R6, R8 ;  /* 0x000000060f0f7210 */ /* 0x000fe20007ffe008 */
[----:B--2---:R-:W-:Y:S01]  /*4f30*/  IMAD R8, R16, 0x4, R1 ;  /* 0x0000000410087824 */ /* 0x004fe200078e0201 */
[----:B------:R-:W-:Y:S02]  /*4f40*/  SHF.L.U32 R25, R23, UR16, RZ ;  /* 0x0000001017197c19 */ /* 0x000fe400080006ff */
[----:B------:R-:W-:Y:S02]  /*4f50*/  SHF.R.U32.HI R16, RZ, UR7, R23 ;  /* 0x00000007ff107c19 */ /* 0x000fe40008011617 */
[----:B------:R-:W-:Y:S01]  /*4f60*/  SHF.L.W.U32.HI R0, R0, 0xa, R0 ;  /* 0x0000000a00007819 */ /* 0x000fe20000010e00 */
[----:B------:R-:W2:Y:S01]  /*4f70*/  LDL R8, [R8] ;  /* 0x0000000008087983 */ /* 0x000ea20000100800 */
[----:B------:R-:W-:Y:S01]  /*4f80*/  IADD3 R16, PT, PT, R16, R25, R18 ;  /* 0x0000001910107210 */ /* 0x000fe20007ffe012 */
[----:B------:R-:W-:Y:S01]  /*4f90*/  IMAD.IADD R15, R15, 0x1, R12 ;  /* 0x000000010f0f7824 */ /* 0x000fe200078e020c */
[----:B------:R-:W-:Y:S01]  /*4fa0*/  UIADD3 UR7, UPT, UPT, -UR15, 0x20, URZ ;  /* 0x000000200f077890 */ /* 0x000fe2000fffe1ff */
[----:B------:R-:W-:Y:S01]  /*4fb0*/  IMAD R25, R7, 0x4, R1 ;  /* 0x0000000407197824 */ /* 0x000fe200078e0201 */
[----:B------:R-:W-:-:S02]  /*4fc0*/  LOP3.LUT R6, R9, R0, R16, 0xb8, !PT ;  /* 0x0000000009067212 */ /* 0x000fc400078eb810 */
[----:B------:R-:W-:Y:S01]  /*4fd0*/  SHF.L.U32 R23, R15, UR15, RZ ;  /* 0x0000000f0f177c19 */ /* 0x000fe200080006ff */
[----:B------:R-:W0:Y:S01]  /*4fe0*/  LDCU.128 UR12, c[0x3][0x4c0] ;  /* 0x00c09800ff0c77ac */ /* 0x000e220008000c00 */
[----:B------:R-:W-:Y:S01]  /*4ff0*/  IADD3 R11, PT, PT, R11, R6, R18 ;  /* 0x000000060b0b7210 */ /* 0x000fe20007ffe012 */
[----:B------:R-:W4:Y:S01]  /*5000*/  LDL R25, [R25] ;  /* 0x0000000019197983 */ /* 0x000f220000100800 */
[----:B------:R-:W-:Y:S01]  /*5010*/  SHF.R.U32.HI R15, RZ, UR7, R15 ;  /* 0x00000007ff0f7c19 */ /* 0x000fe2000801160f */
[----:B------:R-:W1:Y:S01]  /*5020*/  LDC.64 R6, c[0x3][0x110] ;  /* 0x00c04400ff067b82 */ /* 0x000e620000000a00 */
[----:B------:R-:W-:Y:S02]  /*5030*/  SHF.L.W.U32.HI R27, R27, 0xa, R27 ;  /* 0x0000000a1b1b7819 */ /* 0x000fe40000010e1b */
[----:B------:R-:W-:-:S04]  /*5040*/  IADD3 R23, PT, PT, R15, R23, R4 ;  /* 0x000000170f177210 */ /* 0x000fc80007ffe004 */
[----:B------:R-:W-:Y:S01]  /*5050*/  LOP3.LUT R15, R27, R23, R14, 0xb8, !PT ;  /* 0x000000171b0f7212 */ /* 0x000fe200078eb80e */
[--C-:B------:R-:W-:Y:S01]  /*5060*/  IMAD R22, R17, 0x4, R1.reuse ;  /* 0x0000000411167824 */ /* 0x100fe200078e0201 */
[----:B0-----:R-:W-:Y:S02]  /*5070*/  UIADD3 UR7, UPT, UPT, -UR12, 0x20, URZ ;  /* 0x000000200c077890 */ /* 0x001fe4000fffe1ff */
[----:B------:R-:W-:Y:S02]  /*5080*/  IADD3 R15, PT, PT, R19, R15, R4 ;  /* 0x0000000f130f7210 */ /* 0x000fe40007ffe004 */
[----:B------:R0:W5:Y:S03]  /*5090*/  LDL R4, [R22] ;  /* 0x0000000016047983 */ /* 0x0001660000100800 */
[----:B------:R-:W-:Y:S02]  /*50a0*/  IMAD.IADD R15, R15, 0x1, R12 ;  /* 0x000000010f0f7824 */ /* 0x000fe400078e020c */
[----:B-1----:R-:W-:-:S03]  /*50b0*/  IMAD R17, R6, 0x4, R1 ;  /* 0x0000000406117824 */ /* 0x002fc600078e0201 */
[----:B------:R-:W-:Y:S02]  /*50c0*/  SHF.L.U32 R18, R15, UR12, RZ ;  /* 0x0000000c0f127c19 */ /* 0x000fe400080006ff */
[----:B------:R-:W-:Y:S01]  /*50d0*/  SHF.R.U32.HI R15, RZ, UR7, R15 ;  /* 0x00000007ff0f7c19 */ /* 0x000fe2000801160f */
[----:B------:R-:W5:Y:S01]  /*50e0*/  LDL R17, [R17] ;  /* 0x0000000011117983 */ /* 0x000f620000100800 */
[----:B------:R-:W-:Y:S02]  /*50f0*/  SHF.L.W.U32.HI R19, R14, 0xa, R14 ;  /* 0x0000000a0e137819 */ /* 0x000fe40000010e0e */
[----:B------:R-:W-:-:S04]  /*5100*/  IADD3 R6, PT, PT, R15, R18, R21 ;  /* 0x000000120f067210 */ /* 0x000fc80007ffe015 */
[----:B------:R-:W-:-:S04]  /*5110*/  LOP3.LUT R14, R19, R6, R23, 0xb8, !PT ;  /* 0x00000006130e7212 */ /* 0x000fc800078eb817 */
[----:B------:R-:W-:Y:S02]  /*5120*/  IADD3 R21, PT, PT, R24, R14, R21 ;  /* 0x0000000e18157210 */ /* 0x000fe40007ffe015 */
[----:B------:R-:W1:Y:S01]  /*5130*/  LDC.64 R14, c[0x3][0x250] ;  /* 0x00c09400ff0e7b82 */ /* 0x000e620000000a00 */
[--C-:B0-----:R-:W-:Y:S02]  /*5140*/  IMAD R22, R7, 0x4, R1.reuse ;  /* 0x0000000407167824 */ /* 0x101fe400078e0201 */
[----:B-1----:R-:W-:-:S03]  /*5150*/  IMAD R7, R14, 0x4, R1 ;  /* 0x000000040e077824 */ /* 0x002fc600078e0201 */
[----:B------:R4:W5:Y:S04]  /*5160*/  LDL R14, [R22] ;  /* 0x00000000160e7983 */ /* 0x0009680000100800 */
[----:B------:R-:W5:Y:S01]  /*5170*/  LDL R7, [R7] ;  /* 0x0000000007077983 */ /* 0x000f620000100800 */
[----:B------:R-:W-:-:S06]  /*5180*/  IMAD R15, R15, 0x4, R1 ;  /* 0x000000040f0f7824 */ /* 0x000fcc00078e0201 */
[----:B------:R-:W5:Y:S01]  /*5190*/  LDL R15, [R15] ;  /* 0x000000000f0f7983 */ /* 0x000f620000100800 */
[----:B------:R-:W-:Y:S01]  /*51a0*/  UIADD3 UR7, UPT, UPT, -UR17, 0x20, URZ ;  /* 0x0000002011077890 */ /* 0x000fe2000fffe1ff */
[----:B------:R-:W-:-:S05]  /*51b0*/  VIADD R11, R11, UR11 ;  /* 0x0000000b0b0b7c36 */ /* 0x000fca0008000000 */
[----:B------:R-:W-:Y:S02]  /*51c0*/  SHF.L.U32 R18, R11, UR17, RZ ;  /* 0x000000110b127c19 */ /* 0x000fe400080006ff */
[----:B------:R-:W-:-:S04]  /*51d0*/  SHF.R.U32.HI R11, RZ, UR7, R11 ;  /* 0x00000007ff0b7c19 */ /* 0x000fc8000801160b */
[----:B------:R-:W-:Y:S02]  /*51e0*/  IADD3 R18, PT, PT, R11, R18, R29 ;  /* 0x000000120b127210 */ /* 0x000fe40007ffe01d */
[----:B------:R-:W-:Y:S01]  /*51f0*/  SHF.L.W.U32.HI R11, R9, 0xa, R9 ;  /* 0x0000000a090b7819 */ /* 0x000fe20000010e09 */
[----:B------:R-:W-:Y:S01]  /*5200*/  UIADD3 UR7, UPT, UPT, -UR13, 0x20, URZ ;  /* 0x000000200d077890 */ /* 0x000fe2000fffe1ff */
[----:B------:R-:W-:Y:S02]  /*5210*/  IMAD.IADD R21, R21, 0x1, R12 ;  /* 0x0000000115157824 */ /* 0x000fe400078e020c */
[----:B------:R-:W-:-:S04]  /*5220*/  LOP3.LUT R9, R16, R11, R18, 0xb8, !PT ;  /* 0x0000000b10097212 */ /* 0x000fc800078eb812 */
[----:B---3--:R-:W-:Y:S02]  /*5230*/  IADD3 R29, PT, PT, R10, R9, R29 ;  /* 0x000000090a1d7210 */ /* 0x008fe40007ffe01d */
[----:B------:R-:W-:Y:S02]  /*5240*/  SHF.L.U32 R10, R21, UR13, RZ ;  /* 0x0000000d150a7c19 */ /* 0x000fe400080006ff */
[----:B------:R-:W-:Y:S01]  /*5250*/  SHF.R.U32.HI R21, RZ, UR7, R21 ;  /* 0x00000007ff157c19 */ /* 0x000fe20008011615 */
[----:B------:R-:W-:Y:S01]  /*5260*/  UIADD3 UR7, UPT, UPT, -UR18, 0x20, URZ ;  /* 0x0000002012077890 */ /* 0x000fe2000fffe1ff */
[----:B------:R-:W-:Y:S02]  /*5270*/  VIADD R29, R29, UR11 ;  /* 0x0000000b1d1d7c36 */ /* 0x000fe40008000000 */
[----:B------:R-:W-:Y:S02]  /*5280*/  IADD3 R21, PT, PT, R21, R10, R27 ;  /* 0x0000000a15157210 */ /* 0x000fe40007ffe01b */
[----:B------:R-:W-:-:S02]  /*5290*/  SHF.L.W.U32.HI R10, R23, 0xa, R23 ;  /* 0x0000000a170a7819 */ /* 0x000fc40000010e17 */
[----:B------:R-:W-:Y:S02]  /*52a0*/  SHF.L.U32 R23, R29, UR18, RZ ;  /* 0x000000121d177c19 */ /* 0x000fe400080006ff */
[----:B------:R-:W-:Y:S02]  /*52b0*/  LOP3.LUT R9, R10, R21, R6, 0xb8, !PT ;  /* 0x000000150a097212 */ /* 0x000fe400078eb806 */
[----:B------:R-:W-:Y:S01]  /*52c0*/  SHF.R.U32.HI R29, RZ, UR7, R29 ;  /* 0x00000007ff1d7c19 */ /* 0x000fe2000801161d */
[----:B------:R-:W-:-:S03]  /*52d0*/  UIADD3 UR7, UPT, UPT, -UR14, 0x20, URZ ;  /* 0x000000200e077890 */ /* 0x000fc6000fffe1ff */
[----:B------:R-:W-:Y:S02]  /*52e0*/  IADD3 R23, PT, PT, R29, R23, R0 ;  /* 0x000000171d177210 */ /* 0x000fe40007ffe000 */
[----:B--2---:R-:W-:Y:S02]  /*52f0*/  IADD3 R9, PT, PT, R8, R9, R27 ;  /* 0x0000000908097210 */ /* 0x004fe40007ffe01b */
[----:B------:R-:W-:-:S03]  /*5300*/  SHF.L.W.U32.HI R27, R16, 0xa, R16 ;  /* 0x0000000a101b7819 */ /* 0x000fc60000010e10 */
[----:B------:R-:W-:Y:S01]  /*5310*/  IMAD.IADD R9, R9, 0x1, R12 ;  /* 0x0000000109097824 */ /* 0x000fe200078e020c */
[----:B------:R-:W-:-:S04]  /*5320*/  LOP3.LUT R8, R18, R27, R23, 0xb8, !PT ;  /* 0x0000001b12087212 */ /* 0x000fc800078eb817 */
[----:B----4-:R-:W-:Y:S02]  /*5330*/  IADD3 R22, PT, PT, R25, R8, R0 ;  /* 0x0000000819167210 */ /* 0x010fe40007ffe000 */
[----:B------:R-:W-:Y:S02]  /*5340*/  SHF.L.U32 R0, R9, UR14, RZ ;  /* 0x0000000e09007c19 */ /* 0x000fe400080006ff */
[----:B------:R-:W-:Y:S02]  /*5350*/  SHF.R.U32.HI R16, RZ, UR7, R9 ;  /* 0x00000007ff107c19 */ /* 0x000fe40008011609 */
[----:B------:R-:W0:Y:S01]  /*5360*/  LDC.64 R8, c[0x3][0x118] ;  /* 0x00c04600ff087b82 */ /* 0x000e220000000a00 */
[----:B------:R-:W-:Y:S02]  /*5370*/  SHF.L.W.U32.HI R6, R6, 0xa, R6 ;  /* 0x0000000a06067819 */ /* 0x000fe40000010e06 */
[----:B------:R-:W-:Y:S01]  /*5380*/  IADD3 R0, PT, PT, R16, R0, R19 ;  /* 0x0000000010007210 */ /* 0x000fe20007ffe013 */
[----:B------:R-:W-:Y:S01]  /*5390*/  UIADD3 UR7, UPT, UPT, -UR19, 0x20, URZ ;  /* 0x0000002013077890 */ /* 0x000fe2000fffe1ff */
[----:B------:R-:W-:-:S02]  /*53a0*/  VIADD R22, R22, UR11 ;  /* 0x0000000b16167c36 */ /* 0x000fc40008000000 */
[----:B------:R-:W-:Y:S02]  /*53b0*/  LOP3.LUT R25, R6, R0, R21, 0xb8, !PT ;  /* 0x0000000006197212 */ /* 0x000fe400078eb815 */
[----:B------:R-:W-:Y:S02]  /*53c0*/  SHF.L.W.U32.HI R16, R18, 0xa, R18 ;  /* 0x0000000a12107819 */ /* 0x000fe40000010e12 */
[----:B-----5:R-:W-:Y:S02]  /*53d0*/  IADD3 R25, PT, PT, R4, R25, R19 ;  /* 0x0000001904197210 */ /* 0x020fe40007ffe013 */
[----:B------:R-:W-:Y:S01]  /*53e0*/  SHF.L.U32 R4, R22, UR19, RZ ;  /* 0x0000001316047c19 */ /* 0x000fe200080006ff */
[----:B------:R-:W1:Y:S01]  /*53f0*/  LDC.64 R18, c[0x3][0x258] ;  /* 0x00c09600ff127b82 */ /* 0x000e620000000a00 */
[----:B------:R-:W-:Y:S01]  /*5400*/  SHF.R.U32.HI R22, RZ, UR7, R22 ;  /* 0x00000007ff167c19 */ /* 0x000fe20008011616 */
[----:B------:R-:W2:Y:S03]  /*5410*/  LDCU.128 UR16, c[0x3][0x390] ;  /* 0x00c07200ff1077ac */ /* 0x000ea60008000c00 */
[----:B------:R-:W-:Y:S01]  /*5420*/  IADD3 R4, PT, PT, R22, R4, R11 ;  /* 0x0000000416047210 */ /* 0x000fe20007ffe00b */
[----:B0-----:R-:W-:-:S03]  /*5430*/  IMAD R24, R8, 0x4, R1 ;  /* 0x0000000408187824 */ /* 0x001fc600078e0201 */
[----:B------:R-:W-:-:S04]  /*5440*/  LOP3.LUT R8, R23, R16, R4, 0xb8, !PT ;  /* 0x0000001017087212 */ /* 0x000fc800078eb804 */
[----:B------:R-:W-:Y:S02]  /*5450*/  IADD3 R8, PT, PT, R17, R8, R11 ;  /* 0x0000000811087210 */ /* 0x000fe40007ffe00b */
[----:B------:R0:W3:Y:S03]  /*5460*/  LDL R17, [R24] ;  /* 0x0000000018117983 */ /* 0x0000e60000100800 */
[----:B------:R-:W-:Y:S01]  /*5470*/  VIADD R8, R8, UR11 ;  /* 0x0000000b08087c36 */ /* 0x000fe20008000000 */
[----:B--2---:R-:W-:Y:S01]  /*5480*/  UIADD3 UR7, UPT, UPT, -UR16, 0x20, URZ ;  /* 0x0000002010077890 */ /* 0x004fe2000fffe1ff */
[----:B------:R-:W-:-:S03]  /*5490*/  IMAD.IADD R25, R25, 0x1, R12 ;  /* 0x0000000119197824 */ /* 0x000fc600078e020c */
[----:B------:R-:W-:Y:S01]  /*54a0*/  SHF.L.U32 R22, R8, UR16, RZ ;  /* 0x0000001008167c19 */ /* 0x000fe200080006ff */
[----:B-1----:R-:W-:Y:S01]  /*54b0*/  IMAD R18, R18, 0x4, R1 ;  /* 0x0000000412127824 */ /* 0x002fe200078e0201 */
[----:B------:R-:W-:Y:S01]  /*54c0*/  SHF.R.U32.HI R11, RZ, UR7, R8 ;  /* 0x00000007ff0b7c19 */ /* 0x000fe20008011608 */
[----:B------:R-:W-:-:S03]  /*54d0*/  UIADD3 UR7, UPT, UPT, -UR15, 0x20, URZ ;  /* 0x000000200f077890 */ /* 0x000fc6000fffe1ff */
[----:B------:R-:W-:Y:S01]  /*54e0*/  IADD3 R11, PT, PT, R11, R22, R27 ;  /* 0x000000160b0b7210 */ /* 0x000fe20007ffe01b */
[----:B------:R-:W-:Y:S01]  /*54f0*/  IMAD R22, R9, 0x4, R1 ;  /* 0x0000000409167824 */ /* 0x000fe200078e0201 */
[----:B------:R-:W2:Y:S01]  /*5500*/  LDL R18, [R18] ;  /* 0x0000000012127983 */ /* 0x000ea20000100800 */
[----:B------:R-:W-:Y:S01]  /*5510*/  SHF.L.U32 R9, R25, UR15, RZ ;  /* 0x0000000f19097c19 */ /* 0x000fe200080006ff */
[----:B------:R-:W1:Y:S01]  /*5520*/  LDCU.128 UR12, c[0x3][0x4d0] ;  /* 0x00c09a00ff0c77ac */ /* 0x000e620008000c00 */
[----:B------:R-:W-:Y:S02]  /*5530*/  SHF.L.W.U32.HI R23, R23, 0xa, R23 ;  /* 0x0000000a17177819 */ /* 0x000fe40000010e17 */
[----:B------:R-:W-:Y:S01]  /*5540*/  SHF.R.U32.HI R25, RZ, UR7, R25 ;  /* 0x00000007ff197c19 */ /* 0x000fe20008011619 */
[----:B------:R-:W4:Y:S01]  /*5550*/  LDL R22, [R22] ;  /* 0x0000000016167983 */ /* 0x000f220000100800 */
[----:B------:R-:W-:Y:S02]  /*5560*/  LOP3.LUT R8, R4, R23, R11, 0xb8, !PT ;  /* 0x0000001704087212 */ /* 0x000fe400078eb80b */
[----:B------:R-:W-:-:S02]  /*5570*/  IADD3 R25, PT, PT, R25, R9, R10 ;  /* 0x0000000919197210 */ /* 0x000fc40007ffe00a */
[----:B------:R-:W-:Y:S02]  /*5580*/  SHF.L.W.U32.HI R21, R21, 0xa, R21 ;  /* 0x0000000a15157819 */ /* 0x000fe40000010e15 */
[----:B------:R-:W-:Y:S02]  /*5590*/  IADD3 R14, PT, PT, R14, R8, R27 ;  /* 0x000000080e0e7210 */ /* 0x000fe40007ffe01b */
[----:B------:R-:W-:-:S04]  /*55a0*/  LOP3.LUT R8, R21, R25, R0, 0xb8, !PT ;  /* 0x0000001915087212 */ /* 0x000fc800078eb800 */
[----:B------:R-:W-:Y:S01]  /*55b0*/  IADD3 R7, PT, PT, R7, R8, R10 ;  /* 0x0000000807077210 */ /* 0x000fe20007ffe00a */
[----:B------:R-:W-:Y:S01]  /*55c0*/  IMAD R10, R19, 0x4, R1 ;  /* 0x00000004130a7824 */ /* 0x000fe200078e0201 */
[----:B------:R-:W5:Y:S01]  /*55d0*/  LDC.64 R8, c[0x3][0x120] ;  /* 0x00c04800ff087b82 */ /* 0x000f620000000a00 */
[----:B-1----:R-:W-:Y:S02]  /*55e0*/  UIADD3 UR7, UPT, UPT, -UR12, 0x20, URZ ;  /* 0x000000200c077890 */ /* 0x002fe4000fffe1ff */
[----:B------:R-:W-:Y:S02]  /*55f0*/  IMAD.IADD R7, R7, 0x1, R12 ;  /* 0x0000000107077824 */ /* 0x000fe400078e020c */
[----:B------:R-:W4:Y:S03]  /*5600*/  LDL R10, [R10] ;  /* 0x000000000a0a7983 */ /* 0x000f260000100800 */
[----:B------:R-:W-:-:S02]  /*5610*/  SHF.L.U32 R19, R7, UR12, RZ ;  /* 0x0000000c07137c19 */ /* 0x000fc400080006ff */
[----:B0-----:R-:W-:-:S04]  /*5620*/  SHF.R.U32.HI R24, RZ, UR7, R7 ;  /* 0x00000007ff187c19 */ /* 0x001fc80008011607 */
[----:B------:R-:W-:Y:S02]  /*5630*/  IADD3 R24, PT, PT, R24, R19, R6 ;  /* 0x0000001318187210 */ /* 0x000fe40007ffe006 */
[----:B------:R-:W-:-:S04]  /*5640*/  SHF.L.W.U32.HI R19, R0, 0xa, R0 ;  /* 0x0000000a00137819 */ /* 0x000fc80000010e00 */
[----:B------:R-:W-:-:S04]  /*5650*/  LOP3.LUT R0, R19, R24, R25, 0xb8, !PT ;  /* 0x0000001813007212 */ /* 0x000fc800078eb819 */
[----:B------:R-:W-:Y:S01]  /*5660*/  IADD3 R15, PT, PT, R15, R0, R6 ;  /* 0x000000000f0f7210 */ /* 0x000fe20007ffe006 */
[--C-:B-----5:R-:W-:Y:S01]  /*5670*/  IMAD R0, R8, 0x4, R1.reuse ;  /* 0x0000000408007824 */ /* 0x120fe200078e0201 */
[----:B------:R-:W0:Y:S05]  /*5680*/  LDC.64 R6, c[0x3][0x260] ;  /* 0x00c09800ff067b82 */ /* 0x000e2a0000000a00 */
[----:B------:R-:W5:Y:S01]  /*5690*/  LDL R0, [R0] ;  /* 0x0000000000007983 */ /* 0x000f620000100800 */
[----:B0-----:R-:W-:-:S06]  /*56a0*/  IMAD R6, R6, 0x4, R1 ;  /* 0x0000000406067824 */ /* 0x001fcc00078e0201 */
[----:B------:R-:W5:Y:S01]  /*56b0*/  LDL R6, [R6] ;  /* 0x0000000006067983 */ /* 0x000f620000100800 */
[----:B------:R-:W-:-:S06]  /*56c0*/  IMAD R8, R9, 0x4, R1 ;  /* 0x0000000409087824 */ /* 0x000fcc00078e0201 */
        /* <DEDUP_REMOVED lines=9> */
[----:B------:R-:W-:-:S03]  /*5760*/  UIADD3 UR7, UPT, UPT, -UR13, 0x20, URZ ;  /* 0x000000200d077890 */ /* 0x000fc6000fffe1ff */
[----:B------:R-:W-:Y:S01]  /*5770*/  LOP3.LUT R4, R11, R9, R26, 0xb8, !PT ;  /* 0x000000090b047212 */ /* 0x000fe200078eb81a */
[----:B------:R-:W-:Y:S01]  /*5780*/  IMAD.IADD R15, R15, 0x1, R12 ;  /* 0x000000010f0f7824 */ /* 0x000fe200078e020c */
[----:B------:R-:W-:Y:S01]  /*5790*/  UIADD3 UR9, UPT, UPT, -UR18, 0x20, URZ ;  /* 0x0000002012097890 */ /* 0x000fe2000fffe1ff */
[----:B------:R-:W-:Y:S02]  /*57a0*/  SHF.L.W.U32.HI R29, R25, 0xa, R25 ;  /* 0x0000000a191d7819 */ /* 0x000fe40000010e19 */
[----:B------:R-:W-:Y:S02]  /*57b0*/  SHF.L.W.U32.HI R27, R11, 0xa, R11 ;  /* 0x0000000a0b1b7819 */ /* 0x000fe40000010e0b */
[----:B---3--:R-:W-:Y:S02]  /*57c0*/  IADD3 R16, PT, PT, R17, R4, R16 ;  /* 0x0000000411107210 */ /* 0x008fe40007ffe010 */
[----:B------:R-:W-:Y:S02]  /*57d0*/  SHF.L.U32 R4, R15, UR13, RZ ;  /* 0x0000000d0f047c19 */ /* 0x000fe400080006ff */
[----:B------:R-:W-:Y:S01]  /*57e0*/  SHF.R.U32.HI R17, RZ, UR7, R15 ;  /* 0x00000007ff117c19 */ /* 0x000fe2000801160f */
[----:B------:R-:W-:Y:S01]  /*57f0*/  VIADD R16, R16, UR11 ;  /* 0x0000000b10107c36 */ /* 0x000fe20008000000 */
[----:B------:R-:W0:Y:S02]  /*5800*/  LDC.64 R14, c[0x3][0x128] ;  /* 0x00c04a00ff0e7b82 */ /* 0x000e240000000a00 */
[----:B------:R-:W-:-:S02]  /*5810*/  IADD3 R17, PT, PT, R17, R4, R21 ;  /* 0x0000000411117210 */ /* 0x000fc40007ffe015 */
[----:B------:R-:W-:Y:S02]  /*5820*/  SHF.L.U32 R4, R16, UR18, RZ ;  /* 0x0000001210047c19 */ /* 0x000fe400080006ff */
[----:B------:R-:W-:-:S04]  /*5830*/  SHF.R.U32.HI R16, RZ, UR9, R16 ;  /* 0x00000009ff107c19 */ /* 0x000fc80008011610 */
[----:B------:R-:W-:Y:S02]  /*5840*/  IADD3 R25, PT, PT, R16, R4, R23 ;  /* 0x0000000410197210 */ /* 0x000fe40007ffe017 */
[----:B------:R-:W-:-:S04]  /*5850*/  LOP3.LUT R4, R29, R17, R24, 0xb8, !PT ;  /* 0x000000111d047212 */ /* 0x000fc800078eb818 */
[----:B--2---:R-:W-:Y:S01]  /*5860*/  IADD3 R21, PT, PT, R18, R4, R21 ;  /* 0x0000000412157210 */ /* 0x004fe20007ffe015 */
[----:B------:R-:W-:Y:S01]  /*5870*/  UIADD3 UR7, UPT, UPT, -UR14, 0x20, URZ ;  /* 0x000000200e077890 */ /* 0x000fe2000fffe1ff */
[----:B------:R-:W-:-:S03]  /*5880*/  LOP3.LUT R4, R26, R27, R25, 0xb8, !PT ;  /* 0x0000001b1a047212 */ /* 0x000fc600078eb819 */
[----:B------:R-:W-:Y:S01]  /*5890*/  IMAD.IADD R21, R21, 0x1, R12 ;  /* 0x0000000115157824 */ /* 0x000fe200078e020c */
[----:B----4-:R-:W-:-:S04]  /*58a0*/  IADD3 R22, PT, PT, R22, R4, R23 ;  /* 0x0000000416167210 */ /* 0x010fc80007ffe017 */
[----:B------:R-:W-:Y:S02]  /*58b0*/  SHF.L.U32 R4, R21, UR14, RZ ;  /* 0x0000000e15047c19 */ /* 0x000fe400080006ff */
[----:B------:R-:W-:Y:S02]  /*58c0*/  SHF.R.U32.HI R21, RZ, UR7, R21 ;  /* 0x00000007ff157c19 */ /* 0x000fe40008011615 */
[----:B------:R-:W-:Y:S02]  /*58d0*/  SHF.L.W.U32.HI R24, R24, 0xa, R24 ;  /* 0x0000000a18187819 */ /* 0x000fe40000010e18 */
[----:B------:R-:W-:-:S04]  /*58e0*/  IADD3 R4, PT, PT, R21, R4, R19 ;  /* 0x0000000415047210 */ /* 0x000fc80007ffe013 */
[----:B------:R-:W-:-:S04]  /*58f0*/  LOP3.LUT R21, R24, R4, R17, 0xb8, !PT ;  /* 0x0000000418157212 */ /* 0x000fc800078eb811 */
[----:B------:R-:W-:Y:S02]  /*5900*/  IADD3 R21, PT, PT, R10, R21, R19 ;  /* 0x000000150a157210 */ /* 0x000fe40007ffe013 */
[----:B------:R-:W1:Y:S01]  /*5910*/  LDC.64 R10, c[0x3][0x268] ;  /* 0x00c09a00ff0a7b82 */ /* 0x000e620000000a00 */
[----:B------:R-:W-:Y:S01]  /*5920*/  UIADD3 UR7, UPT, UPT, -UR19, 0x20, URZ ;  /* 0x0000002013077890 */ /* 0x000fe2000fffe1ff */
[----:B------:R-:W-:Y:S02]  /*5930*/  VIADD R22, R22, UR11 ;  /* 0x0000000b16167c36 */ /* 0x000fe40008000000 */
[----:B0-----:R-:W-:-:S03]  /*5940*/  IMAD R14, R14, 0x4, R1 ;  /* 0x000000040e0e7824 */ /* 0x001fc600078e0201 */
[----:B------:R-:W-:Y:S02]  /*5950*/  SHF.L.U32 R18, R22, UR19, RZ ;  /* 0x0000001316127c19 */ /* 0x000fe400080006ff */
[----:B------:R-:W-:Y:S01]  /*5960*/  SHF.L.W.U32.HI R19, R26, 0xa, R26 ;  /* 0x0000000a1a137819 */ /* 0x000fe20000010e1a */
[----:B------:R-:W2:Y:S01]  /*5970*/  LDL R14, [R14] ;  /* 0x000000000e0e7983 */ /* 0x000ea20000100800 */
[----:B------:R-:W-:Y:S01]  /*5980*/  SHF.R.U32.HI R22, RZ, UR7, R22 ;  /* 0x00000007ff167c19 */ /* 0x000fe20008011616 */
[----:B------:R-:W-:Y:S01]  /*5990*/  IMAD.IADD R21, R21, 0x1, R12 ;  /* 0x0000000115157824 */ /* 0x000fe200078e020c */
[----:B------:R-:W0:Y:S02]  /*59a0*/  LDCU.128 UR16, c[0x3][0x4e0] ;  /* 0x00c09c00ff1077ac */ /* 0x000e240008000c00 */
[----:B------:R-:W-:-:S04]  /*59b0*/  IADD3 R18, PT, PT, R22, R18, R9 ;  /* 0x0000001216127210 */ /* 0x000fc80007ffe009 */
[----:B------:R-:W-:-:S04]  /*59c0*/  LOP3.LUT R22, R25, R19, R18, 0xb8, !PT ;  /* 0x0000001319167212 */ /* 0x000fc800078eb812 */
[----:B-----5:R-:W-:Y:S01]  /*59d0*/  IADD3 R22, PT, PT, R0, R22, R9 ;  /* 0x0000001600167210 */ /* 0x020fe20007ffe009 */
[--C-:B-1----:R-:W-:Y:S01]  /*59e0*/  IMAD R0, R10, 0x4, R1.reuse ;  /* 0x000000040a007824 */ /* 0x102fe200078e0201 */
[----:B------:R-:W-:Y:S02]  /*59f0*/  UIADD3 UR7, UPT, UPT, -UR15, 0x20, URZ ;  /* 0x000000200f077890 */ /* 0x000fe4000fffe1ff */
[----:B------:R-:W-:Y:S01]  /*5a00*/  SHF.L.U32 R10, R21, UR15, RZ ;  /* 0x0000000f150a7c19 */ /* 0x000fe200080006ff */
[----:B------:R-:W-:Y:S01]  /*5a10*/  IMAD R23, R15, 0x4, R1 ;  /* 0x000000040f177824 */ /* 0x000fe200078e0201 */
[----:B------:R-:W1:Y:S01]  /*5a20*/  LDCU.128 UR12, c[0x3][0x3a0] ;  /* 0x00c07400ff0c77ac */ /* 0x000e620008000c00 */
[----:B------:R-:W3:Y:S01]  /*5a30*/  LDL R0, [R0] ;  /* 0x0000000000007983 */ /* 0x000ee20000100800 */
[----:B------:R-:W-:Y:S02]  /*5a40*/  SHF.R.U32.HI R9, RZ, UR7, R21 ;  /* 0x00000007ff097c19 */ /* 0x000fe40008011615 */
[----:B------:R-:W-:-:S02]  /*5a50*/  SHF.L.W.U32.HI R21, R17, 0xa, R17 ;  /* 0x0000000a11157819 */ /* 0x000fc40000010e11 */
[----:B------:R-:W-:Y:S01]  /*5a60*/  IADD3 R9, PT, PT, R9, R10, R29 ;  /* 0x0000000a09097210 */ /* 0x000fe20007ffe01d */
[----:B------:R-:W4:Y:S03]  /*5a70*/  LDC.64 R16, c[0x3][0x130] ;  /* 0x00c04c00ff107b82 */ /* 0x000f260000000a00 */
[----:B------:R-:W-:-:S04]  /*5a80*/  LOP3.LUT R10, R21, R9, R4, 0xb8, !PT ;  /* 0x00000009150a7212 */ /* 0x000fc800078eb804 */
[----:B------:R-:W-:Y:S01]  /*5a90*/  IADD3 R29, PT, PT, R6, R10, R29 ;  /* 0x0000000a061d7210 */ /* 0x000fe20007ffe01d */
[----:B------:R-:W-:Y:S02]  /*5aa0*/  IMAD R10, R11, 0x4, R1 ;  /* 0x000000040b0a7824 */ /* 0x000fe400078e0201 */
[----:B------:R5:W3:Y:S01]  /*5ab0*/  LDL R11, [R23] ;  /* 0x00000000170b7983 */ /* 0x000ae20000100800 */
[----:B-1----:R-:W-:Y:S01]  /*5ac0*/  UIADD3 UR7, UPT, UPT, -UR12, 0x20, URZ ;  /* 0x000000200c077890 */ /* 0x002fe2000fffe1ff */
[----:B------:R-:W-:Y:S02]  /*5ad0*/  VIADD R22, R22, UR11 ;  /* 0x0000000b16167c36 */ /* 0x000fe40008000000 */
[----:B------:R-:W3:Y:S03]  /*5ae0*/  LDL R10, [R10] ;  /* 0x000000000a0a7983 */ /* 0x000ee60000100800 */
[----:B------:R-:W-:-:S02]  /*5af0*/  SHF.L.U32 R6, R22, UR12, RZ ;  /* 0x0000000c16067c19 */ /* 0x000fc400080006ff */
[----:B------:R-:W-:Y:S01]  /*5b00*/  SHF.R.U32.HI R15, RZ, UR7, R22 ;  /* 0x00000007ff0f7c19 */ /* 0x000fe20008011616 */
[----:B----4-:R-:W-:Y:S01]  /*5b10*/  IMAD R16, R16, 0x4, R1 ;  /* 0x0000000410107824 */ /* 0x010fe200078e0201 */
[----:B------:R-:W-:Y:S02]  /*5b20*/  SHF.L.W.U32.HI R26, R25, 0xa, R25 ;  /* 0x0000000a191a7819 */ /* 0x000fe40000010e19 */
[----:B------:R-:W-:Y:S01]  /*5b30*/  IADD3 R15, PT, PT, R15, R6, R27 ;  /* 0x000000060f0f7210 */ /* 0x000fe20007ffe01b */
[----:B0-----:R-:W-:Y:S01]  /*5b40*/  UIADD3 UR7, UPT, UPT, -UR16, 0x20, URZ ;  /* 0x0000002010077890 */ /* 0x001fe2000fffe1ff */
[----:B------:R0:W4:Y:S01]  /*5b50*/  LDL R22, [R16] ;  /* 0x0000000010167983 */ /* 0x0001220000100800 */
[----:B------:R-:W-:Y:S01]  /*5b60*/  IMAD.IADD R29, R29, 0x1, R12 ;  /* 0x000000011d1d7824 */ /* 0x000fe200078e020c */
[----:B------:R-:W-:-:S04]  /*5b70*/  LOP3.LUT R6, R18, R26, R15, 0xb8, !PT ;  /* 0x0000001a12067212 */ /* 0x000fc800078eb80f */
[----:B------:R-:W-:Y:S02]  /*5b80*/  IADD3 R27, PT, PT, R8, R6, R27 ;  /* 0x00000006081b7210 */ /* 0x000fe40007ffe01b */
[----:B-----5:R-:W-:Y:S02]  /*5b90*/  SHF.L.U32 R23, R29, UR16, RZ ;  /* 0x000000101d177c19 */ /* 0x020fe400080006ff */
[----:B------:R-:W-:-:S04]  /*5ba0*/  SHF.R.U32.HI R8, RZ, UR7, R29 ;  /* 0x00000007ff087c19 */ /* 0x000fc8000801161d */
[----:B------:R-:W-:Y:S02]  /*5bb0*/  IADD3 R8, PT, PT, R8, R23, R24 ;  /* 0x0000001708087210 */ /* 0x000fe40007ffe018 */
[----:B------:R-:W-:-:S04]  /*5bc0*/  SHF.L.W.U32.HI R23, R4, 0xa, R4 ;  /* 0x0000000a04177819 */ /* 0x000fc80000010e04 */
[----:B------:R-:W-:-:S04]  /*5bd0*/  LOP3.LUT R29, R23, R8, R9, 0xb8, !PT ;  /* 0x00000008171d7212 */ /* 0x000fc800078eb809 */
[----:B------:R-:W-:Y:S02]  /*5be0*/  IADD3 R29, PT, PT, R7, R29, R24 ;  /* 0x0000001d071d7210 */ /* 0x000fe40007ffe018 */
[----:B------:R-:W1:Y:S01]  /*5bf0*/  LDC.64 R6, c[0x3][0x270] ;  /* 0x00c09c00ff067b82 */ /* 0x000e620000000a00 */
[----:B------:R-:W-:-:S06]  /*5c00*/  IMAD R4, R17, 0x4, R1 ;  /* 0x0000000411047824 */ /* 0x000fcc00078e0201 */
[----:B------:R-:W5:Y:S01]  /*5c10*/  LDL R4, [R4] ;  /* 0x0000000004047983 */ /* 0x000f620000100800 */
[----:B------:R-:W-:Y:S01]  /*5c20*/  UIADD3 UR7, UPT, UPT, -UR13, 0x20, URZ ;  /* 0x000000200d077890 */ /* 0x000fe2000fffe1ff */
[----:B------:R-:W-:Y:S01]  /*5c30*/  VIADD R27, R27, UR11 ;  /* 0x0000000b1b1b7c36 */ /* 0x000fe20008000000 */
[----:B------:R-:W-:Y:S01]  /*5c40*/  SHF.L.W.U32.HI R25, R18, 0xa, R18 ;  /* 0x0000000a12197819 */ /* 0x000fe20000010e12 */
[----:B------:R-:W-:Y:S01]  /*5c50*/  IMAD.IADD R29, R29, 0x1, R12 ;  /* 0x000000011d1d7824 */ /* 0x000fe200078e020c */
[----:B0-----:R-:W0:Y:S01]  /*5c60*/  LDC.64 R16, c[0x3][0x138] ;  /* 0x00c04e00ff107b82 */ /* 0x001e220000000a00 */
[----:B------:R-:W-:Y:S01]  /*5c70*/  UIADD3 UR9, UPT, UPT, -UR18, 0x20, URZ ;  /* 0x0000002012097890 */ /* 0x000fe2000fffe1ff */
[----:B-1----:R-:W-:Y:S01]  /*5c80*/  IMAD R6, R6, 0x4, R1 ;  /* 0x0000000406067824 */ /* 0x002fe200078e0201 */
[----:B------:R-:W1:Y:S05]  /*5c90*/  LDCU.64 UR10, c[0x3][0x520] ;  /* 0x00c0a400ff0a77ac */ /* 0x000e6a0008000a00 */
[----:B------:R-:W5:Y:S01]  /*5ca0*/  LDL R6, [R6] ;  /* 0x0000000006067983 */ /* 0x000f620000100800 */
[----:B------:R-:W-:-:S02]  /*5cb0*/  SHF.L.U32 R24, R27, UR13, RZ ;  /* 0x0000000d1b187c19 */ /* 0x000fc400080006ff */
[----:B------:R-:W-:Y:S01]  /*5cc0*/  SHF.R.U32.HI R27, RZ, UR7, R27 ;  /* 0x00000007ff1b7c19 */ /* 0x000fe2000801161b */
[----:B------:R-:W-:-:S03]  /*5cd0*/  UIADD3 UR7, UPT, UPT, -UR17, 0x20, URZ ;  /* 0x0000002011077890 */ /* 0x000fc6000fffe1ff */
[----:B------:R-:W-:-:S04]  /*5ce0*/  IADD3 R24, PT, PT, R27, R24, R19 ;  /* 0x000000181b187210 */ /* 0x000fc80007ffe013 */
[----:B------:R-:W-:Y:S02]  /*5cf0*/  LOP3.LUT R12, R24, R15, R25, 0x2d, !PT ;  /* 0x0000000f180c7212 */ /* 0x000fe400078e2d19 */
[----:B------:R-:W-:Y:S01]  /*5d00*/  SHF.L.W.U32.HI R27, R9, 0xa, R9 ;  /* 0x0000000a091b7819 */ /* 0x000fe20000010e09 */
[----:B0-----:R-:W-:Y:S01]  /*5d10*/  IMAD R28, R16, 0x4, R1 ;  /* 0x00000004101c7824 */ /* 0x001fe200078e0201 */
[----:B------:R-:W-:Y:S01]  /*5d20*/  SHF.L.W.U32.HI R15, R15, 0xa, R15 ;  /* 0x0000000a0f0f7819 */ /* 0x000fe20000010e0f */
[----:B------:R-:W-:-:S06]  /*5d30*/  IMAD R7, R7, 0x4, R1 ;  /* 0x0000000407077824 */ /* 0x000fcc00078e0201 */
[----:B------:R-:W5:Y:S01]  /*5d40*/  LDL R7, [R7] ;  /* 0x0000000007077983 */ /* 0x000f620000100800 */
[----:B------:R-:W-:-:S06]  /*5d50*/  IMAD R17, R17, 0x4, R1 ;  /* 0x0000000411117824 */ /* 0x000fcc00078e0201 */
[----:B------:R-:W5:Y:S01]  /*5d60*/  LDL R17, [R17] ;  /* 0x0000000011117983 */ /* 0x000f620000100800 */
[----:B--2---:R-:W-:Y:S02]  /*5d70*/  IADD3 R14, PT, PT, R14, R19, R12 ;  /* 0x000000130e0e7210 */ /* 0x004fe40007ffe00c */
[----:B------:R-:W-:Y:S02]  /*5d80*/  SHF.L.U32 R12, R29, UR17, RZ ;  /* 0x000000111d0c7c19 */ /* 0x000fe400080006ff */
[----:B------:R-:W-:-:S04]  /*5d90*/  SHF.R.U32.HI R19, RZ, UR7, R29 ;  /* 0x00000007ff137c19 */ /* 0x000fc8000801161d */
[----:B------:R-:W-:-:S04]  /*5da0*/  IADD3 R19, PT, PT, R19, R12, R21 ;  /* 0x0000000c13137210 */ /* 0x000fc80007ffe015 */
[----:B------:R-:W-:Y:S01]  /*5db0*/  LOP3.LUT R9, R19, R8, R27, 0x96, !PT ;  /* 0x0000000813097212 */ /* 0x000fe200078e961b */
[----:B------:R-:W-:Y:S01]  /*5dc0*/  UIADD3 UR7, UPT, UPT, -UR14, 0x20, URZ ;  /* 0x000000200e077890 */ /* 0x000fe2000fffe1ff */
[----:B------:R-:W-:Y:S02]  /*5dd0*/  VIADD R14, R14, UR6 ;  /* 0x000000060e0e7c36 */ /* 0x000fe40008000000 */
[----:B---3--:R-:W-:-:S03]  /*5de0*/  IADD3 R0, PT, PT, R0, R9, R21 ;  /* 0x0000000900007210 */ /* 0x008fc60007ffe015 */
[----:B------:R-:W-:Y:S02]  /*5df0*/  SHF.L.U32 R21, R14, UR14, RZ ;  /* 0x0000000e0e157c19 */ /* 0x000fe400080006ff */
[----:B------:R-:W-:Y:S01]  /*5e00*/  SHF.R.U32.HI R14, RZ, UR7, R14 ;  /* 0x00000007ff0e7c19 */ /* 0x000fe2000801160e */
[----:B------:R-:W-:-:S03]  /*5e10*/  IMAD.IADD R0, R0, 0x1, R13 ;  /* 0x0000000100007824 */ /* 0x000fc600078e020d */
[----:B------:R-:W-:Y:S02]  /*5e20*/  IADD3 R21, PT, PT, R14, R21, R26 ;  /* 0x000000150e157210 */ /* 0x000fe40007ffe01a */
[----:B------:R-:W-:Y:S02]  /*5e30*/  SHF.L.U32 R12, R0, UR18, RZ ;  /* 0x00000012000c7c19 */ /* 0x000fe400080006ff */
[----:B------:R-:W-:Y:S02]  /*5e40*/  SHF.R.U32.HI R0, RZ, UR9, R0 ;  /* 0x00000009ff007c19 */ /* 0x000fe40008011600 */
[----:B------:R-:W-:Y:S02]  /*5e50*/  LOP3.LUT R9, R21, R24, R15, 0x2d, !PT ;  /* 0x0000001815097212 */ /* 0x000fe400078e2d0f */
[----:B------:R-:W-:Y:S02]  /*5e60*/  IADD3 R0, PT, PT, R0, R12, R23 ;  /* 0x0000000c00007210 */ /* 0x000fe40007ffe017 */
[----:B------:R-:W2:Y:S01]  /*5e70*/  LDL R12, [R28] ;  /* 0x000000001c0c7983 */ /* 0x000ea20000100800 */
[----:B------:R-:W-:-:S02]  /*5e80*/  IADD3 R9, PT, PT, R11, R26, R9 ;  /* 0x0000001a0b097210 */ /* 0x000fc40007ffe009 */
[----:B------:R-:W-:-:S03]  /*5e90*/  SHF.L.W.U32.HI R14, R8, 0xa, R8 ;  /* 0x0000000a080e7819 */ /* 0x000fc60000010e08 */
[----:B------:R-:W-:Y:S02]  /*5ea0*/  VIADD R11, R9, UR6 ;  /* 0x00000006090b7c36 */ /* 0x000fe40008000000 */
[----:B------:R-:W0:Y:S01]  /*5eb0*/  LDC.64 R8, c[0x3][0x278] ;  /* 0x00c09e00ff087b82 */ /* 0x000e220000000a00 */
[----:B------:R-:W-:Y:S01]  /*5ec0*/  UIADD3 UR7, UPT, UPT, -UR15, 0x20, URZ ;  /* 0x000000200f077890 */ /* 0x000fe2000fffe1ff */
[----:B------:R-:W-:Y:S02]  /*5ed0*/  LOP3.LUT R18, R0, R19, R14, 0x96, !PT ;  /* 0x0000001300127212 */ /* 0x000fe400078e960e */
[----:B------:R-:W-:Y:S01]  /*5ee0*/  SHF.L.U32 R16, R11, UR15, RZ ;  /* 0x0000000f0b107c19 */ /* 0x000fe200080006ff */
[----:B------:R-:W3:Y:S02]  /*5ef0*/  LDCU.128 UR12, c[0x3][0x3b0] ;  /* 0x00c07600ff0c77ac */ /* 0x000ee40008000c00 */
[----:B------:R-:W-:Y:S02]  /*5f00*/  SHF.R.U32.HI R11, RZ, UR7, R11 ;  /* 0x00000007ff0b7c19 */ /* 0x000fe4000801160b */
[----:B------:R-:W-:-:S02]  /*5f10*/  IADD3 R18, PT, PT, R10, R18, R23 ;  /* 0x000000120a127210 */ /* 0x000fc40007ffe017 */
[----:B------:R-:W-:Y:S02]  /*5f20*/  IADD3 R16, PT, PT, R11, R16, R25 ;  /* 0x000000100b107210 */ /* 0x000fe40007ffe019 */
[----:B------:R-:W-:-:S04]  /*5f30*/  SHF.L.W.U32.HI R23, R24, 0xa, R24 ;  /* 0x0000000a18177819 */ /* 0x000fc80000010e18 */
[----:B------:R-:W-:-:S04]  /*5f40*/  LOP3.LUT R10, R16, R21, R23, 0x2d, !PT ;  /* 0x00000015100a7212 */ /* 0x000fc800078e2d17 */
[----:B----4-:R-:W-:Y:S02]  /*5f50*/  IADD3 R25, PT, PT, R22, R25, R10 ;  /* 0x0000001916197210 */ /* 0x010fe40007ffe00a */
[----:B------:R-:W4:Y:S01]  /*5f60*/  LDC.64 R10, c[0x3][0x140] ;  /* 0x00c05000ff0a7b82 */ /* 0x000f220000000a00 */
[----:B0-----:R-:W-:-:S06]  /*5f70*/  IMAD R22, R8, 0x4, R1 ;  /* 0x0000000408167824 */ /* 0x001fcc00078e0201 */
[----:B------:R-:W2:Y:S01]  /*5f80*/  LDL R22, [R22] ;  /* 0x0000000016167983 */ /* 0x000ea20000100800 */
[----:B---3--:R-:W-:Y:S01]  /*5f90*/  UIADD3 UR7, UPT, UPT, -UR12, 0x20, URZ ;  /* 0x000000200c077890 */ /* 0x008fe2000fffe1ff */
[----:B------:R-:W-:-:S05]  /*5fa0*/  VIADD R25, R25, UR6 ;  /* 0x0000000619197c36 */ /* 0x000fca0008000000 */
[----:B------:R-:W-:Y:S02]  /*5fb0*/  SHF.L.U32 R8, R25, UR12, RZ ;  /* 0x0000000c19087c19 */ /* 0x000fe400080006ff */
[----:B------:R-:W-:Y:S02]  /*5fc0*/  SHF.R.U32.HI R25, RZ, UR7, R25 ;  /* 0x00000007ff197c19 */ /* 0x000fe40008011619 */
[----:B------:R-:W-:Y:S02]  /*5fd0*/  SHF.L.W.U32.HI R24, R21, 0xa, R21 ;  /* 0x0000000a15187819 */ /* 0x000fe40000010e15 */
[----:B------:R-:W-:Y:S01]  /*5fe0*/  IADD3 R25, PT, PT, R25, R8, R15 ;  /* 0x0000000819197210 */ /* 0x000fe20007ffe00f */
[----:B----4-:R-:W-:Y:S01]  /*5ff0*/  IMAD R10, R10, 0x4, R1 ;  /* 0x000000040a0a7824 */ /* 0x010fe200078e0201 */
[----:B------:R-:W-:Y:S02]  /*6000*/  UIADD3 UR7, UPT, UPT, -UR19, 0x20, URZ ;  /* 0x0000002013077890 */ /* 0x000fe4000fffe1ff */
[----:B------:R-:W-:Y:S01]  /*6010*/  LOP3.LUT R8, R25, R16, R24, 0x2d, !PT ;  /* 0x0000001019087212 */ /* 0x000fe200078e2d18 */
[----:B------:R-:W-:-:S02]  /*6020*/  IMAD.IADD R18, R18, 0x1, R13 ;  /* 0x0000000112127824 */ /* 0x000fc400078e020d */
[----:B------:R-:W3:Y:S01]  /*6030*/  LDL R10, [R10] ;  /* 0x000000000a0a7983 */ /* 0x000ee20000100800 */
[----:B-----5:R-:W-:Y:S02]  /*6040*/  IADD3 R4, PT, PT, R4, R15, R8 ;  /* 0x0000000f04047210 */ /* 0x020fe40007ffe008 */
[----:B------:R-:W-:Y:S02]  /*6050*/  SHF.L.U32 R8, R18, UR19, RZ ;  /* 0x0000001312087c19 */ /* 0x000fe400080006ff */
[----:B------:R-:W-:Y:S01]  /*6060*/  SHF.L.W.U32.HI R19, R19, 0xa, R19 ;  /* 0x0000000a13137819 */ /* 0x000fe20000010e13 */
[----:B------:R-:W-:Y:S01]  /*6070*/  IMAD R21, R9, 0x4, R1 ;  /* 0x0000000409157824 */ /* 0x000fe200078e0201 */
[----:B------:R-:W-:Y:S01]  /*6080*/  SHF.R.U32.HI R15, RZ, UR7, R18 ;  /* 0x00000007ff0f7c19 */ /* 0x000fe20008011612 */
[----:B------:R-:W0:Y:S03]  /*6090*/  LDCU.128 UR16, c[0x3][0x4f0] ;  /* 0x00c09e00ff1077ac */ /* 0x000e260008000c00 */
[----:B------:R-:W-:-:S02]  /*60a0*/  IADD3 R15, PT, PT, R15, R8, R27 ;  /* 0x000000080f0f7210 */ /* 0x000fc40007ffe01b */
[----:B------:R-:W4:Y:S02]  /*60b0*/  LDC.64 R8, c[0x3][0x280] ;  /* 0x00c0a000ff087b82 */ /* 0x000f240000000a00 */
[----:B------:R-:W-:-:S04]  /*60c0*/  LOP3.LUT R18, R15, R0, R19, 0x96, !PT ;  /* 0x000000000f127212 */ /* 0x000fc800078e9613 */
[----:B------:R-:W-:Y:S01]  /*60d0*/  IADD3 R18, PT, PT, R6, R18, R27 ;  /* 0x0000001206127210 */ /* 0x000fe20007ffe01b */
[--C-:B------:R-:W-:Y:S02]  /*60e0*/  IMAD R6, R11, 0x4, R1.reuse ;  /* 0x000000040b067824 */ /* 0x100fe400078e0201 */
[----:B------:R5:W3:Y:S04]  /*60f0*/  LDL R11, [R21] ;  /* 0x00000000150b7983 */ /* 0x000ae80000100800 */
[----:B------:R-:W3:Y:S01]  /*6100*/  LDL R6, [R6] ;  /* 0x0000000006067983 */ /* 0x000ee20000100800 */
[----:B----4-:R-:W-:-:S06]  /*6110*/  IMAD R8, R8, 0x4, R1 ;  /* 0x0000000408087824 */ /* 0x010fcc00078e0201 */
[----:B------:R-:W4:Y:S01]  /*6120*/  LDL R8, [R8] ;  /* 0x0000000008087983 */ /* 0x000f220000100800 */
[----:B------:R-:W-:Y:S01]  /*6130*/  UIADD3 UR7, UPT, UPT, -UR13, 0x20, URZ ;  /* 0x000000200d077890 */ /* 0x000fe2000fffe1ff */
[----:B------:R-:W-:-:S05]  /*6140*/  VIADD R4, R4, UR6 ;  /* 0x0000000604047c36 */ /* 0x000fca0008000000 */
[----:B------:R-:W-:Y:S02]  /*6150*/  SHF.L.U32 R26, R4, UR13, RZ ;  /* 0x0000000d041a7c19 */ /* 0x000fe400080006ff */
[----:B------:R-:W-:Y:S02]  /*6160*/  SHF.R.U32.HI R4, RZ, UR7, R4 ;  /* 0x00000007ff047c19 */ /* 0x000fe40008011604 */
[----:B-----5:R-:W-:Y:S02]  /*6170*/  SHF.L.W.U32.HI R21, R16, 0xa, R16 ;  /* 0x0000000a10157819 */ /* 0x020fe40000010e10 */
[----:B------:R-:W-:Y:S01]  /*6180*/  IADD3 R4, PT, PT, R4, R26, R23 ;  /* 0x0000001a04047210 */ /* 0x000fe20007ffe017 */
[----:B0-----:R-:W-:Y:S01]  /*6190*/  UIADD3 UR7, UPT, UPT, -UR16, 0x20, URZ ;  /* 0x0000002010077890 */ /* 0x001fe2000fffe1ff */
[----:B------:R-:W-:Y:S02]  /*61a0*/  IMAD.IADD R18, R18, 0x1, R13 ;  /* 0x0000000112127824 */ /* 0x000fe400078e020d */
[----:B------:R-:W-:-:S03]  /*61b0*/  LOP3.LUT R16, R4, R25, R21, 0x2d, !PT ;  /* 0x0000001904107212 */ /* 0x000fc600078e2d15 */
[----:B------:R-:W-:Y:S02]  /*61c0*/  SHF.L.U32 R27, R18, UR16, RZ ;  /* 0x00000010121b7c19 */ /* 0x000fe400080006ff */
[----:B------:R-:W-:Y:S02]  /*61d0*/  SHF.L.W.U32.HI R0, R0, 0xa, R0 ;  /* 0x0000000a00007819 */ /* 0x000fe40000010e00 */
[----:B------:R-:W-:Y:S01]  /*61e0*/  SHF.L.W.U32.HI R25, R25, 0xa, R25 ;  /* 0x0000000a19197819 */ /* 0x000fe20000010e19 */
[----:B------:R-:W-:-:S06]  /*61f0*/  IMAD R9, R9, 0x4, R1 ;  /* 0x0000000409097824 */ /* 0x000fcc00078e0201 */
[----:B------:R-:W5:Y:S01]  /*6200*/  LDL R9, [R9] ;  /* 0x0000000009097983 */ /* 0x000f620000100800 */
[----:B--2---:R-:W-:Y:S02]  /*6210*/  IADD3 R23, PT, PT, R12, R23, R16 ;  /* 0x000000170c177210 */ /* 0x004fe40007ffe010 */
[----:B------:R-:W-:-:S04]  /*6220*/  SHF.R.U32.HI R12, RZ, UR7, R18 ;  /* 0x00000007ff0c7c19 */ /* 0x000fc80008011612 */
[----:B------:R-:W-:Y:S01]  /*6230*/  IADD3 R12, PT, PT, R12, R27, R14 ;  /* 0x0000001b0c0c7210 */ /* 0x000fe20007ffe00e */
[----:B------:R-:W-:Y:S01]  /*6240*/  UIADD3 UR7, UPT, UPT, -UR14, 0x20, URZ ;  /* 0x000000200e077890 */ /* 0x000fe2000fffe1ff */
[----:B------:R-:W-:Y:S02]  /*6250*/  VIADD R23, R23, UR6 ;  /* 0x0000000617177c36 */ /* 0x000fe40008000000 */
[----:B------:R-:W-:-:S04]  /*6260*/  LOP3.LUT R16, R12, R15, R0, 0x96, !PT ;  /* 0x0000000f0c107212 */ /* 0x000fc800078e9600 */
[----:B------:R-:W-:Y:S02]  /*6270*/  IADD3 R16, PT, PT, R7, R16, R14 ;  /* 0x0000001007107210 */ /* 0x000fe40007ffe00e */
[----:B------:R-:W-:Y:S02]  /*6280*/  SHF.L.U32 R27, R23, UR14, RZ ;  /* 0x0000000e171b7c19 */ /* 0x000fe400080006ff */
[----:B------:R-:W-:Y:S01]  /*6290*/  SHF.R.U32.HI R23, RZ, UR7, R23 ;  /* 0x00000007ff177c19 */ /* 0x000fe20008011617 */
[----:B------:R-:W-:Y:S01]  /*62a0*/  UIADD3 UR7, UPT, UPT, -UR17, 0x20, URZ ;  /* 0x0000002011077890 */ /* 0x000fe2000fffe1ff */
[----:B------:R-:W-:Y:S02]  /*62b0*/  IMAD.IADD R16, R16, 0x1, R13 ;  /* 0x0000000110107824 */ /* 0x000fe400078e020d */
[----:B------:R-:W-:-:S03]  /*62c0*/  IADD3 R27, PT, PT, R23, R27, R24 ;  /* 0x0000001b171b7210 */ /* 0x000fc60007ffe018 */
[----:B------:R-:W-:Y:S02]  /*62d0*/  SHF.L.U32 R14, R16, UR17, RZ ;  /* 0x00000011100e7c19 */ /* 0x000fe400080006ff */
[----:B------:R-:W-:Y:S02]  /*62e0*/  SHF.R.U32.HI R7, RZ, UR7, R16 ;  /* 0x00000007ff077c19 */ /* 0x000fe40008011610 */
[----:B------:R-:W-:Y:S02]  /*62f0*/  LOP3.LUT R16, R27, R4, R25, 0x2d, !PT ;  /* 0x000000041b107212 */ /* 0x000fe400078e2d19 */
[----:B------:R-:W-:Y:S02]  /*6300*/  IADD3 R7, PT, PT, R7, R14, R19 ;  /* 0x0000000e07077210 */ /* 0x000fe40007ffe013 */
[----:B------:R-:W-:Y:S02]  /*6310*/  IADD3 R16, PT, PT, R17, R24, R16 ;  /* 0x0000001811107210 */ /* 0x000fe40007ffe010 */
[----:B------:R-:W-:Y:S01]  /*6320*/  SHF.L.W.U32.HI R23, R15, 0xa, R15 ;  /* 0x0000000a0f177819 */ /* 0x000fe20000010e0f */
[----:B------:R-:W-:-:S02]  /*6330*/  UIADD3 UR7, UPT, UPT, -UR15, 0x20, URZ ;  /* 0x000000200f077890 */ /* 0x000fc4000fffe1ff */
[----:B------:R-:W-:Y:S01]  /*6340*/  VIADD R16, R16, UR6 ;  /* 0x0000000610107c36 */ /* 0x000fe20008000000 */
[----:B------:R-:W-:-:S04]  /*6350*/  LOP3.LUT R14, R7, R12, R23, 0x96, !PT ;  /* 0x0000000c070e7212 */ /* 0x000fc800078e9617 */
[----:B------:R-:W-:Y:S02]  /*6360*/  IADD3 R22, PT, PT, R22, R14, R19 ;  /* 0x0000000e16167210 */ /* 0x000fe40007ffe013 */
[----:B------:R-:W-:Y:S01]  /*6370*/  SHF.L.U32 R18, R16, UR15, RZ ;  /* 0x0000000f10127c19 */ /* 0x000fe200080006ff */
[----:B------:R-:W0:Y:S01]  /*6380*/  LDC.64 R14, c[0x3][0x148] ;  /* 0x00c05200ff0e7b82 */ /* 0x000e220000000a00 */
[----:B------:R-:W-:Y:S01]  /*6390*/  SHF.R.U32.HI R16, RZ, UR7, R16 ;  /* 0x00000007ff107c19 */ /* 0x000fe20008011610 */
[----:B------:R-:W2:Y:S03]  /*63a0*/  LDCU.128 UR12, c[0x3][0x3c0] ;  /* 0x00c07800ff0c77ac */ /* 0x000ea60008000c00 */
[----:B------:R-:W-:-:S03]  /*63b0*/  IADD3 R18, PT, PT, R16, R18, R21 ;  /* 0x0000001210127210 */ /* 0x000fc60007ffe015 */
[----:B------:R-:W1:Y:S01]  /*63c0*/  LDC.64 R16, c[0x3][0x288] ;  /* 0x00c0a200ff107b82 */ /* 0x000e620000000a00 */
[----:B------:R-:W-:Y:S01]  /*63d0*/  SHF.L.W.U32.HI R4, R4, 0xa, R4 ;  /* 0x0000000a04047819 */ /* 0x000fe20000010e04 */
[----:B------:R-:W-:Y:S01]  /*63e0*/  UIADD3 UR7, UPT, UPT, -UR18, 0x20, URZ ;  /* 0x0000002012077890 */ /* 0x000fe2000fffe1ff */
[----:B------:R-:W-:Y:S02]  /*63f0*/  IMAD.IADD R22, R22, 0x1, R13 ;  /* 0x0000000116167824 */ /* 0x000fe400078e020d */
[----:B------:R-:W-:-:S04]  /*6400*/  LOP3.LUT R19, R18, R27, R4, 0x2d, !PT ;  /* 0x0000001b12137212 */ /* 0x000fc800078e2d04 */
[----:B---3--:R-:W-:Y:S02]  /*6410*/  IADD3 R10, PT, PT, R10, R21, R19 ;  /* 0x000000150a0a7210 */ /* 0x008fe40007ffe013 */
[----:B------:R-:W-:Y:S02]  /*6420*/  SHF.L.U32 R19, R22, UR18, RZ ;  /* 0x0000001216137c19 */ /* 0x000fe400080006ff */
[----:B------:R-:W-:Y:S01]  /*6430*/  SHF.R.U32.HI R22, RZ, UR7, R22 ;  /* 0x00000007ff167c19 */ /* 0x000fe20008011616 */
[----:B0-----:R-:W-:-:S03]  /*6440*/  IMAD R24, R14, 0x4, R1 ;  /* 0x000000040e187824 */ /* 0x001fc600078e0201 */
[----:B------:R-:W-:Y:S01]  /*6450*/  IADD3 R14, PT, PT, R22, R19, R0 ;  /* 0x00000013160e7210 */ /* 0x000fe20007ffe000 */
[----:B--2---:R-:W-:Y:S01]  /*6460*/  UIADD3 UR9, UPT, UPT, -UR12, 0x20, URZ ;  /* 0x000000200c097890 */ /* 0x004fe2000fffe1ff */
[----:B------:R-:W-:Y:S01]  /*6470*/  VIADD R10, R10, UR6 ;  /* 0x000000060a0a7c36 */ /* 0x000fe20008000000 */
[----:B------:R0:W2:Y:S01]  /*6480*/  LDL R19, [R24] ;  /* 0x0000000018137983 */ /* 0x0000a20000100800 */
[----:B-1----:R-:W-:Y:S01]  /*6490*/  IMAD R16, R16, 0x4, R1 ;  /* 0x0000000410107824 */ /* 0x002fe200078e0201 */
[----:B------:R-:W-:Y:S02]  /*64a0*/  SHF.L.W.U32.HI R12, R12, 0xa, R12 ;  /* 0x0000000a0c0c7819 */ /* 0x000fe40000010e0c */
[----:B------:R-:W-:Y:S02]  /*64b0*/  SHF.L.U32 R22, R10, UR12, RZ ;  /* 0x0000000c0a167c19 */ /* 0x000fe400080006ff */
[----:B------:R-:W-:Y:S01]  /*64c0*/  SHF.R.U32.HI R21, RZ, UR9, R10 ;  /* 0x00000009ff157c19 */ /* 0x000fe2000801160a */
[----:B------:R-:W3:Y:S01]  /*64d0*/  LDL R16, [R16] ;  /* 0x0000000010107983 */ /* 0x000ee20000100800 */
[----:B------:R-:W-:-:S02]  /*64e0*/  LOP3.LUT R10, R14, R7, R12, 0x96, !PT ;  /* 0x000000070e0a7212 */ /* 0x000fc400078e960c */
[----:B------:R-:W-:Y:S02]  /*64f0*/  IADD3 R21, PT, PT, R21, R22, R25 ;  /* 0x0000001615157210 */ /* 0x000fe40007ffe019 */
[----:B------:R-:W-:Y:S02]  /*6500*/  SHF.L.W.U32.HI R27, R27, 0xa, R27 ;  /* 0x0000000a1b1b7819 */ /* 0x000fe40000010e1b */
[----:B------:R-:W-:Y:S01]  /*6510*/  IADD3 R0, PT, PT, R11, R10, R0 ;  /* 0x0000000a0b007210 */ /* 0x000fe20007ffe000 */
[----:B------:R-:W-:Y:S01]  /*6520*/  IMAD R22, R15, 0x4, R1 ;  /* 0x000000040f167824 */ /* 0x000fe200078e0201 */
[----:B------:R-:W-:-:S04]  /*6530*/  LOP3.LUT R10, R21, R18, R27, 0x2d, !PT ;  /* 0x00000012150a7212 */ /* 0x000fc800078e2d1b */
[----:B------:R-:W-:Y:S01]  /*6540*/  IADD3 R25, PT, PT, R6, R25, R10 ;  /* 0x0000001906197210 */ /* 0x000fe20007ffe00a */
[----:B------:R-:W3:Y:S01]  /*6550*/  LDL R22, [R22] ;  /* 0x0000000016167983 */ /* 0x000ee20000100800 */
[----:B------:R-:W1:Y:S01]  /*6560*/  LDC.64 R10, c[0x3][0x150] ;  /* 0x00c05400ff0a7b82 */ /* 0x000e620000000a00 */
[----:B------:R-:W-:Y:S01]  /*6570*/  UIADD3 UR7, UPT, UPT, -UR19, 0x20, URZ ;  /* 0x0000002013077890 */ /* 0x000fe2000fffe1ff */
[----:B------:R-:W-:Y:S02]  /*6580*/  IMAD.IADD R0, R0, 0x1, R13 ;  /* 0x0000000100007824 */ /* 0x000fe400078e020d */
[----:B------:R-:W-:-:S03]  /*6590*/  IMAD R26, R17, 0x4, R1 ;  /* 0x00000004111a7824 */ /* 0x000fc600078e0201 */
[----:B------:R-:W-:Y:S01]  /*65a0*/  SHF.L.U32 R6, R0, UR19, RZ ;  /* 0x0000001300067c19 */ /* 0x000fe200080006ff */
[----:B------:R-:W5:Y:S01]  /*65b0*/  LDCU.128 UR16, c[0x3][0x500] ;  /* 0x00c0a000ff1077ac */ /* 0x000f620008000c00 */
[----:B------:R-:W-:Y:S02]  /*65c0*/  SHF.R.U32.HI R15, RZ, UR7, R0 ;  /* 0x00000007ff0f7c19 */ /* 0x000fe40008011600 */
[----:B------:R5:W3:Y:S01]  /*65d0*/  LDL R0, [R26] ;  /* 0x000000001a007983 */ /* 0x000ae20000100800 */
[----:B------:R-:W-:Y:S02]  /*65e0*/  SHF.L.W.U32.HI R17, R7, 0xa, R7 ;  /* 0x0000000a07117819 */ /* 0x000fe40000010e07 */
[----:B------:R-:W-:Y:S02]  /*65f0*/  IADD3 R15, PT, PT, R15, R6, R23 ;  /* 0x000000060f0f7210 */ /* 0x000fe40007ffe017 */
[----:B------:R-:W5:Y:S02]  /*6600*/  LDC.64 R6, c[0x3][0x290] ;  /* 0x00c0a400ff067b82 */ /* 0x000f640000000a00 */
[----:B0-----:R-:W-:-:S04]  /*6610*/  LOP3.LUT R24, R15, R14, R17, 0x96, !PT ;  /* 0x0000000e0f187212 */ /* 0x001fc800078e9611 */
[----:B----4-:R-:W-:Y:S01]  /*6620*/  IADD3 R24, PT, PT, R8, R24, R23 ;  /* 0x0000001808187210 */ /* 0x010fe20007ffe017 */
[----:B-1----:R-:W-:-:S06]  /*6630*/  IMAD R8, R10, 0x4, R1 ;  /* 0x000000040a087824 */ /* 0x002fcc00078e0201 */
[----:B------:R-:W4:Y:S01]  /*6640*/  LDL R8, [R8] ;  /* 0x0000000008087983 */ /* 0x000f220000100800 */
[----:B------:R-:W-:-:S06]  /*6650*/  IMAD R10, R11, 0x4, R1 ;  /* 0x000000040b0a7824 */ /* 0x000fcc00078e0201 */
[----:B------:R-:W4:Y:S01]  /*6660*/  LDL R10, [R10] ;  /* 0x000000000a0a7983 */ /* 0x000f220000100800 */
[----:B-----5:R-:W-:-:S06]  /*6670*/  IMAD R6, R6, 0x4, R1 ;  /* 0x0000000406067824 */ /* 0x020fcc00078e0201 */
[----:B------:R-:W5:Y:S01]  /*6680*/  LDL R6, [R6] ;  /* 0x0000000006067983 */ /* 0x000f620000100800 */
[----:B------:R-:W-:Y:S01]  /*6690*/  UIADD3 UR7, UPT, UPT, -UR16, 0x20, URZ ;  /* 0x0000002010077890 */ /* 0x000fe2000fffe1ff */
[----:B------:R-:W-:-:S05]  /*66a0*/  IMAD.IADD R24, R24, 0x1, R13 ;  /* 0x0000000118187824 */ /* 0x000fca00078e020d */
[----:B------:R-:W-:Y:S02]  /*66b0*/  SHF.L.U32 R11, R24, UR16, RZ ;  /* 0x00000010180b7c19 */ /* 0x000fe400080006ff */
[----:B------:R-:W-:Y:S02]  /*66c0*/  SHF.R.U32.HI R24, RZ, UR7, R24 ;  /* 0x00000007ff187c19 */ /* 0x000fe40008011618 */
[----:B------:R-:W-:Y:S02]  /*66d0*/  SHF.L.W.U32.HI R14, R14, 0xa, R14 ;  /* 0x0000000a0e0e7819 */ /* 0x000fe40000010e0e */
[----:B------:R-:W-:-:S04]  /*66e0*/  IADD3 R11, PT, PT, R24, R11, R12 ;  /* 0x0000000b180b7210 */ /* 0x000fc80007ffe00c */
[----:B------:R-:W-:Y:S01]  /*66f0*/  LOP3.LUT R23, R11, R15, R14, 0x96, !PT ;  /* 0x0000000f0b177212 */ /* 0x000fe200078e960e */
[----:B------:R-:W-:Y:S01]  /*6700*/  UIADD3 UR7, UPT, UPT, -UR13, 0x20, URZ ;  /* 0x000000200d077890 */ /* 0x000fe2000fffe1ff */
[----:B------:R-:W-:Y:S02]  /*6710*/  VIADD R25, R25, UR6 ;  /* 0x0000000619197c36 */ /* 0x000fe40008000000 */
[----:B------:R-:W-:Y:S01]  /*6720*/  IADD3 R24, PT, PT, R9, R23, R12 ;  /* 0x0000001709187210 */ /* 0x000fe20007ffe00c */
[----:B------:R-:W-:Y:S02]  /*6730*/  UIADD3 UR9, UPT, UPT, -UR17, 0x20, URZ ;  /* 0x0000002011097890 */ /* 0x000fe4000fffe1ff */
[----:B------:R-:W-:Y:S02]  /*6740*/  SHF.L.U32 R9, R25, UR13, RZ ;  /* 0x0000000d19097c19 */ /* 0x000fe400080006ff */
[----:B------:R-:W-:Y:S01]  /*6750*/  IMAD.IADD R24, R24, 0x1, R13 ;  /* 0x0000000118187824 */ /* 0x000fe200078e020d */
[----:B------:R-:W-:-:S04]  /*6760*/  SHF.R.U32.HI R12, RZ, UR7, R25 ;  /* 0x00000007ff0c7c19 */ /* 0x000fc80008011619 */
[----:B------:R-:W-:Y:S02]  /*6770*/  SHF.L.U32 R26, R24, UR17, RZ ;  /* 0x00000011181a7c19 */ /* 0x000fe400080006ff */
[----:B------:R-:W-:Y:S02]  /*6780*/  IADD3 R12, PT, PT, R12, R9, R4 ;  /* 0x000000090c0c7210 */ /* 0x000fe40007ffe004 */
[----:B------:R-:W-:Y:S02]  /*6790*/  SHF.R.U32.HI R24, RZ, UR9, R24 ;  /* 0x00000009ff187c19 */ /* 0x000fe40008011618 */
[----:B------:R-:W-:Y:S02]  /*67a0*/  SHF.L.W.U32.HI R9, R18, 0xa, R18 ;  /* 0x0000000a12097819 */ /* 0x000fe40000010e12 */
[----:B------:R-:W-:Y:S02]  /*67b0*/  IADD3 R18, PT, PT, R24, R26, R17 ;  /* 0x0000001a18127210 */ /* 0x000fe40007ffe011 */
[----:B------:R-:W-:-:S02]  /*67c0*/  LOP3.LUT R24, R12, R21, R9, 0x2d, !PT ;  /* 0x000000150c187212 */ /* 0x000fc400078e2d09 */
[----:B------:R-:W-:Y:S01]  /*67d0*/  SHF.L.W.U32.HI R23, R15, 0xa, R15 ;  /* 0x0000000a0f177819 */ /* 0x000fe20000010e0f */
[----:B------:R-:W-:Y:S02]  /*67e0*/  UIADD3 UR7, UPT, UPT, -UR14, 0x20, URZ ;  /* 0x000000200e077890 */ /* 0x000fe4000fffe1ff */
[----:B------:R-:W-:Y:S01]  /*67f0*/  UIADD3 UR9, UPT, UPT, -UR18, 0x20, URZ ;  /* 0x0000002012097890 */ /* 0x000fe2000fffe1ff */
[----:B------:R-:W-:Y:S02]  /*6800*/  SHF.L.W.U32.HI R21, R21, 0xa, R21 ;  /* 0x0000000a15157819 */ /* 0x000fe40000010e15 */
[----:B--2---:R-:W-:Y:S02]  /*6810*/  IADD3 R19, PT, PT, R19, R4, R24 ;  /* 0x0000000413137210 */ /* 0x004fe40007ffe018 */
[----:B------:R-:W-:-:S03]  /*6820*/  LOP3.LUT R4, R18, R11, R23, 0x96, !PT ;  /* 0x0000000b12047212 */ /* 0x000fc600078e9617 */
[----:B------:R-:W-:Y:S01]  /*6830*/  VIADD R19, R19, UR6 ;  /* 0x0000000613137c36 */ /* 0x000fe20008000000 */
[----:B---3--:R-:W-:-:S04]  /*6840*/  IADD3 R16, PT, PT, R16, R4, R17 ;  /* 0x0000000410107210 */ /* 0x008fc80007ffe011 */
        /* <DEDUP_REMOVED lines=8> */
[----:B------:R-:W-:Y:S01]  /*68d0*/  SHF.L.W.U32.HI R11, R11, 0xa, R11 ;  /* 0x0000000a0b0b7819 */ /* 0x000fe20000010e0b */
[----:B------:R-:W-:Y:S01]  /*68e0*/  UIADD3 UR7, UPT, UPT, -UR15, 0x20, URZ ;  /* 0x000000200f077890 */ /* 0x000fe2000fffe1ff */
[----:B------:R-:W-:Y:S01]  /*68f0*/  IADD3 R4, PT, PT, R22, R27, R4 ;  /* 0x0000001b16047210 */ /* 0x000fe20007ffe004 */
[----:B------:R-:W0:Y:S01]  /*6900*/  LDC.64 R16, c[0x3][0x158] ;  /* 0x00c05600ff107b82 */ /* 0x000e220000000a00 */
[----:B------:R-:W-:-:S03]  /*6910*/  LOP3.LUT R15, R19, R18, R11, 0x96, !PT ;  /* 0x00000012130f7212 */ /* 0x000fc600078e960b */
[----:B------:R-:W-:Y:S01]  /*6920*/  VIADD R4, R4, UR6 ;  /* 0x0000000604047c36 */ /* 0x000fe20008000000 */
[----:B------:R-:W-:Y:S01]  /*6930*/  IADD3 R22, PT, PT, R0, R15, R14 ;  /* 0x0000000f00167210 */ /* 0x000fe20007ffe00e */
[----:B------:R-:W-:Y:S02]  /*6940*/  IMAD R24, R7, 0x4, R1 ;  /* 0x0000000407187824 */ /* 0x000fe400078e0201 */
[----:B------:R-:W1:Y:S01]  /*6950*/  LDC.64 R14, c[0x3][0x298] ;  /* 0x00c0a600ff0e7b82 */ /* 0x000e620000000a00 */
[----:B------:R-:W-:Y:S01]  /*6960*/  SHF.L.U32 R0, R4, UR15, RZ ;  /* 0x0000000f04007c19 */ /* 0x000fe200080006ff */
[----:B------:R-:W2:Y:S01]  /*6970*/  LDCU.128 UR12, c[0x3][0x3d0] ;  /* 0x00c07a00ff0c77ac */ /* 0x000ea20008000c00 */
[----:B------:R-:W-:-:S04]  /*6980*/  SHF.R.U32.HI R4, RZ, UR7, R4 ;  /* 0x00000007ff047c19 */ /* 0x000fc80008011604 */
[----:B------:R-:W-:Y:S02]  /*6990*/  IADD3 R0, PT, PT, R4, R0, R9 ;  /* 0x0000000004007210 */ /* 0x000fe40007ffe009 */
[----:B------:R-:W3:Y:S01]  /*69a0*/  LDL R4, [R24] ;  /* 0x0000000018047983 */ /* 0x000ee20000100800 */
[----:B------:R-:W-:-:S04]  /*69b0*/  SHF.L.W.U32.HI R12, R12, 0xa, R12 ;  /* 0x0000000a0c0c7819 */ /* 0x000fc80000010e0c */
[----:B------:R-:W-:Y:S01]  /*69c0*/  LOP3.LUT R7, R0, R25, R12, 0x2d, !PT ;  /* 0x0000001900077212 */ /* 0x000fe200078e2d0c */
[----:B0-----:R-:W-:-:S03]  /*69d0*/  IMAD R29, R16, 0x4, R1 ;  /* 0x00000004101d7824 */ /* 0x001fc600078e0201 */
[----:B----4-:R-:W-:Y:S01]  /*69e0*/  IADD3 R7, PT, PT, R8, R9, R7 ;  /* 0x0000000908077210 */ /* 0x010fe20007ffe007 */
[----:B------:R-:W-:Y:S01]  /*69f0*/  UIADD3 UR7, UPT, UPT, -UR19, 0x20, URZ ;  /* 0x0000002013077890 */ /* 0x000fe2000fffe1ff */
[----:B------:R-:W-:Y:S01]  /*6a00*/  IMAD.IADD R22, R22, 0x1, R13 ;  /* 0x0000000116167824 */ /* 0x000fe200078e020d */
[----:B--2---:R-:W-:Y:S01]  /*6a10*/  UIADD3 UR9, UPT, UPT, -UR12, 0x20, URZ ;  /* 0x000000200c097890 */ /* 0x004fe2000fffe1ff */
[----:B------:R-:W2:Y:S01]  /*6a20*/  LDL R29, [R29] ;  /* 0x000000001d1d7983 */ /* 0x000ea20000100800 */
[----:B------:R-:W-:Y:S02]  /*6a30*/  VIADD R7, R7, UR6 ;  /* 0x0000000607077c36 */ /* 0x000fe40008000000 */
[--C-:B-1----:R-:W-:Y:S01]  /*6a40*/  IMAD R16, R14, 0x4, R1.reuse ;  /* 0x000000040e107824 */ /* 0x102fe200078e0201 */
[----:B------:R-:W-:Y:S02]  /*6a50*/  SHF.L.U32 R8, R22, UR19, RZ ;  /* 0x0000001316087c19 */ /* 0x000fe400080006ff */
[----:B------:R-:W-:Y:S01]  /*6a60*/  SHF.L.W.U32.HI R18, R18, 0xa, R18 ;  /* 0x0000000a12127819 */ /* 0x000fe20000010e12 */
[--C-:B------:R-:W-:Y:S01]  /*6a70*/  IMAD R17, R17, 0x4, R1.reuse ;  /* 0x0000000411117824 */ /* 0x100fe200078e0201 */
[----:B------:R-:W-:Y:S01]  /*6a80*/  SHF.R.U32.HI R14, RZ, UR7, R22 ;  /* 0x00000007ff0e7c19 */ /* 0x000fe20008011616 */
[----:B------:R-:W4:Y:S01]  /*6a90*/  LDL R16, [R16] ;  /* 0x0000000010107983 */ /* 0x000f220000100800 */
[----:B------:R-:W-:Y:S01]  /*6aa0*/  SHF.L.U32 R22, R7, UR12, RZ ;  /* 0x0000000c07167c19 */ /* 0x000fe200080006ff */
[----:B------:R-:W-:Y:S01]  /*6ab0*/  IMAD R15, R15, 0x4, R1 ;  /* 0x000000040f0f7824 */ /* 0x000fe200078e0201 */
[----:B------:R-:W-:Y:S01]  /*6ac0*/  SHF.R.U32.HI R27, RZ, UR9, R7 ;  /* 0x00000009ff1b7c19 */ /* 0x000fe20008011607 */
[----:B------:R0:W4:Y:S01]  /*6ad0*/  LDL R24, [R17] ;  /* 0x0000000011187983 */ /* 0x0001220000100800 */
[----:B------:R-:W-:Y:S01]  /*6ae0*/  SHF.L.W.U32.HI R25, R25, 0xa, R25 ;  /* 0x0000000a19197819 */ /* 0x000fe20000010e19 */
[----:B------:R-:W1:Y:S01]  /*6af0*/  LDCU.128 UR16, c[0x3][0x510] ;  /* 0x00c0a200ff1077ac */ /* 0x000e620008000c00 */
[----:B------:R-:W-:Y:S01]  /*6b00*/  IADD3 R27, PT, PT, R27, R22, R21 ;  /* 0x000000161b1b7210 */ /* 0x000fe20007ffe015 */
[----:B------:R-:W4:Y:S01]  /*6b10*/  LDL R15, [R15] ;  /* 0x000000000f0f7983 */ /* 0x000f220000100800 */
[----:B------:R-:W-:-:S02]  /*6b20*/  IADD3 R14, PT, PT, R14, R8, R23 ;  /* 0x000000080e0e7210 */ /* 0x000fc40007ffe017 */
[----:B------:R-:W-:Y:S01]  /*6b30*/  LOP3.LUT R7, R27, R0, R25, 0x2d, !PT ;  /* 0x000000001b077212 */ /* 0x000fe200078e2d19 */
[----:B------:R-:W0:Y:S01]  /*6b40*/  LDC.64 R8, c[0x3][0x2a0] ;  /* 0x00c0a800ff087b82 */ /* 0x000e220000000a00 */
[----:B------:R-:W-:Y:S02]  /*6b50*/  LOP3.LUT R22, R14, R19, R18, 0x96, !PT ;  /* 0x000000130e167212 */ /* 0x000fe400078e9612 */
[----:B------:R-:W-:Y:S02]  /*6b60*/  IADD3 R10, PT, PT, R10, R21, R7 ;  /* 0x000000150a0a7210 */ /* 0x000fe40007ffe007 */
[----:B-----5:R-:W-:-:S03]  /*6b70*/  IADD3 R22, PT, PT, R6, R22, R23 ;  /* 0x0000001606167210 */ /* 0x020fc60007ffe017 */
[----:B------:R-:W5:Y:S01]  /*6b80*/  LDC.64 R6, c[0x3][0x160] ;  /* 0x00c05800ff067b82 */ /* 0x000f620000000a00 */
[----:B0-----:R-:W-:-:S06]  /*6b90*/  IMAD R8, R8, 0x4, R1 ;  /* 0x0000000408087824 */ /* 0x001fcc00078e0201 */
[----:B------:R-:W4:Y:S01]  /*6ba0*/  LDL R8, [R8] ;  /* 0x0000000008087983 */ /* 0x000f220000100800 */
[----:B-----5:R-:W-:-:S06]  /*6bb0*/  IMAD R6, R6, 0x4, R1 ;  /* 0x0000000406067824 */ /* 0x020fcc00078e0201 */
[----:B------:R-:W5:Y:S01]  /*6bc0*/  LDL R6, [R6] ;  /* 0x0000000006067983 */ /* 0x000f620000100800 */
[--C-:B------:R-:W-:Y:S02]  /*6bd0*/  IMAD R21, R9, 0x4, R1.reuse ;  /* 0x0000000409157824 */ /* 0x100fe400078e0201 */
[----:B------:R-:W-:-:S03]  /*6be0*/  IMAD R9, R7, 0x4, R1 ;  /* 0x0000000407097824 */ /* 0x000fc600078e0201 */
[----:B------:R0:W5:Y:S04]  /*6bf0*/  LDL R7, [R21] ;  /* 0x0000000015077983 */ /* 0x0001680000100800 */
[----:B------:R-:W5:Y:S01]  /*6c00*/  LDL R9, [R9] ;  /* 0x0000000009097983 */ /* 0x000f620000100800 */
[----:B-1----:R-:W-:Y:S01]  /*6c10*/  UIADD3 UR7, UPT, UPT, -UR16, 0x20, URZ ;  /* 0x0000002010077890 */ /* 0x002fe2000fffe1ff */
[----:B------:R-:W-:-:S05]  /*6c20*/  IMAD.IADD R22, R22, 0x1, R13 ;  /* 0x0000000116167824 */ /* 0x000fca00078e020d */
[----:B------:R-:W-:Y:S02]  /*6c30*/  SHF.L.U32 R26, R22, UR16, RZ ;  /* 0x00000010161a7c19 */ /* 0x000fe400080006ff */
[----:B------:R-:W-:Y:S02]  /*6c40*/  SHF.R.U32.HI R17, RZ, UR7, R22 ;  /* 0x00000007ff117c19 */ /* 0x000fe40008011616 */
[----:B------:R-:W-:Y:S02]  /*6c50*/  SHF.L.W.U32.HI R22, R19, 0xa, R19 ;  /* 0x0000000a13167819 */ /* 0x000fe40000010e13 */
[----:B------:R-:W-:-:S04]  /*6c60*/  IADD3 R17, PT, PT, R17, R26, R11 ;  /* 0x0000001a11117210 */ /* 0x000fc80007ffe00b */
[----:B------:R-:W-:Y:S01]  /*6c70*/  LOP3.LUT R19, R17, R14, R22, 0x96, !PT ;  /* 0x0000000e11137212 */ /* 0x000fe200078e9616 */
[----:B------:R-:W-:Y:S01]  /*6c80*/  UIADD3 UR7, UPT, UPT, -UR13, 0x20, URZ ;  /* 0x000000200d077890 */ /* 0x000fe2000fffe1ff */
[----:B------:R-:W-:Y:S01]  /*6c90*/  VIADD R10, R10, UR6 ;  /* 0x000000060a0a7c36 */ /* 0x000fe20008000000 */
[----:B------:R-:W-:Y:S01]  /*6ca0*/  UIADD3 UR9, UPT, UPT, -UR17, 0x20, URZ ;  /* 0x0000002011097890 */ /* 0x000fe2000fffe1ff */
[----:B---3--:R-:W-:-:S03]  /*6cb0*/  IADD3 R4, PT, PT, R4, R19, R11 ;  /* 0x0000001304047210 */ /* 0x008fc60007ffe00b */
[----:B------:R-:W-:Y:S01]  /*6cc0*/  SHF.L.U32 R11, R10, UR13, RZ ;  /* 0x0000000d0a0b7c19 */ /* 0x000fe200080006ff */
[----:B------:R-:W1:Y:S01]  /*6cd0*/  LDCU.64 UR12, c[0x3][0x3e0] ;  /* 0x00c07c00ff0c77ac */ /* 0x000e620008000a00 */
[----:B------:R-:W-:Y:S01]  /*6ce0*/  IMAD.IADD R4, R4, 0x1, R13 ;  /* 0x0000000104047824 */ /* 0x000fe200078e020d */
[----:B------:R-:W-:-:S04]  /*6cf0*/  SHF.R.U32.HI R10, RZ, UR7, R10 ;  /* 0x00000007ff0a7c19 */ /* 0x000fc8000801160a */
[----:B------:R-:W-:Y:S02]  /*6d00*/  SHF.L.U32 R19, R4, UR17, RZ ;  /* 0x0000001104137c19 */ /* 0x000fe400080006ff */
[----:B0-----:R-:W-:Y:S02]  /*6d10*/  SHF.R.U32.HI R21, RZ, UR9, R4 ;  /* 0x00000009ff157c19 */ /* 0x001fe40008011604 */
[----:B------:R-:W-:Y:S02]  /*6d20*/  IADD3 R10, PT, PT, R10, R11, R12 ;  /* 0x0000000b0a0a7210 */ /* 0x000fe40007ffe00c */
[----:B------:R-:W-:Y:S02]  /*6d30*/  SHF.L.W.U32.HI R4, R0, 0xa, R0 ;  /* 0x0000000a00047819 */ /* 0x000fe40000010e00 */
[----:B------:R-:W-:Y:S02]  /*6d40*/  SHF.L.W.U32.HI R11, R14, 0xa, R14 ;  /* 0x0000000a0e0b7819 */ /* 0x000fe40000010e0e */
[----:B------:R-:W-:-:S02]  /*6d50*/  IADD3 R0, PT, PT, R21, R19, R18 ;  /* 0x0000001315007210 */ /* 0x000fc40007ffe012 */
[----:B------:R-:W-:Y:S02]  /*6d60*/  LOP3.LUT R14, R10, R27, R4, 0x2d, !PT ;  /* 0x0000001b0a0e7212 */ /* 0x000fe400078e2d04 */
[----:B------:R-:W-:Y:S02]  /*6d70*/  LOP3.LUT R19, R0, R17, R11, 0x96, !PT ;  /* 0x0000001100137212 */ /* 0x000fe400078e960b */
[----:B--2---:R-:W-:Y:S01]  /*6d80*/  IADD3 R14, PT, PT, R29, R12, R14 ;  /* 0x0000000c1d0e7210 */ /* 0x004fe20007ffe00e */
[----:B------:R-:W-:Y:S01]  /*6d90*/  UIADD3 UR7, UPT, UPT, -UR14, 0x20, URZ ;  /* 0x000000200e077890 */ /* 0x000fe2000fffe1ff */
[----:B----4-:R-:W-:-:S03]  /*6da0*/  IADD3 R16, PT, PT, R16, R19, R18 ;  /* 0x0000001310107210 */ /* 0x010fc60007ffe012 */
[----:B------:R-:W-:Y:S01]  /*6db0*/  VIADD R14, R14, UR6 ;  /* 0x000000060e0e7c36 */ /* 0x000fe20008000000 */
[----:B------:R-:W-:Y:S01]  /*6dc0*/  UIADD3 UR9, UPT, UPT, -UR18, 0x20, URZ ;  /* 0x0000002012097890 */ /* 0x000fe2000fffe1ff */
[----:B------:R-:W-:-:S03]  /*6dd0*/  IMAD.IADD R16, R16, 0x1, R13 ;  /* 0x0000000110107824 */ /* 0x000fc600078e020d */
        /* <DEDUP_REMOVED lines=10> */
[----:B------:R-:W-:Y:S02]  /*6e80*/  IADD3 R16, PT, PT, R24, R25, R16 ;  /* 0x0000001918107210 */ /* 0x000fe40007ffe010 */
[----:B------:R-:W-:Y:S01]  /*6e90*/  IADD3 R18, PT, PT, R15, R18, R22 ;  /* 0x000000120f127210 */ /* 0x000fe20007ffe016 */
[----:B------:R-:W-:-:S02]  /*6ea0*/  UIADD3 UR7, UPT, UPT, -UR15, 0x20, URZ ;  /* 0x000000200f077890 */ /* 0x000fc4000fffe1ff */
        /* <DEDUP_REMOVED lines=13> */
[----:B-----5:R-:W-:Y:S02]  /*6f80*/  IADD3 R6, PT, PT, R6, R4, R23 ;  /* 0x0000000406067210 */ /* 0x020fe40007ffe017 */
[----:B------:R-:W-:Y:S01]  /*6f90*/  IADD3 R8, PT, PT, R8, R10, R11 ;  /* 0x0000000a08087210 */ /* 0x000fe20007ffe00b */
[----:B-1----:R-:W-:-:S02]  /*6fa0*/  UIADD3 UR7, UPT, UPT, -UR12, 0x20, URZ ;  /* 0x000000200c077890 */ /* 0x002fc4000fffe1ff */
[----:B------:R-:W-:Y:S01]  /*6fb0*/  VIADD R6, R6, UR6 ;  /* 0x0000000606067c36 */ /* 0x000fe20008000000 */
[----:B------:R-:W-:Y:S01]  /*6fc0*/  UIADD3 UR9, UPT, UPT, -UR10, 0x20, URZ ;  /* 0x000000200a097890 */ /* 0x000fe2000fffe1ff */
[----:B------:R-:W-:-:S03]  /*6fd0*/  IMAD.IADD R8, R8, 0x1, R13 ;  /* 0x0000000108087824 */ /* 0x000fc600078e020d */
[----:B------:R-:W-:Y:S02]  /*6fe0*/  SHF.L.U32 R11, R6, UR12, RZ ;  /* 0x0000000c060b7c19 */ /* 0x000fe400080006ff */
[----:B------:R-:W-:Y:S02]  /*6ff0*/  SHF.R.U32.HI R6, RZ, UR7, R6 ;  /* 0x00000007ff067c19 */ /* 0x000fe40008011606 */
[----:B------:R-:W-:Y:S01]  /*7000*/  SHF.L.U32 R4, R8, UR10, RZ ;  /* 0x0000000a08047c19 */ /* 0x000fe200080006ff */
[----:B------:R-:W0:Y:S01]  /*7010*/  LDCU UR10, c[0x3][0x538] ;  /* 0x00c0a700ff0a77ac */ /* 0x000e220008000800 */
[----:B------:R-:W-:Y:S02]  /*7020*/  SHF.R.U32.HI R8, RZ, UR9, R8 ;  /* 0x00000009ff087c19 */ /* 0x000fe40008011608 */
[----:B------:R-:W-:Y:S01]  /*7030*/  IADD3 R6, PT, PT, R6, R11, R12 ;  /* 0x0000000b06067210 */ /* 0x000fe20007ffe00c */
[----:B------:R-:W1:Y:S01]  /*7040*/  LDCU UR9, c[0x3][0x528] ;  /* 0x00c0a500ff0977ac */ /* 0x000e620008000800 */
[----:B------:R-:W-:Y:S01]  /*7050*/  SHF.L.W.U32.HI R19, R19, 0xa, R19 ;  /* 0x0000000a13137819 */ /* 0x000fe20000010e13 */
[----:B------:R-:W2:Y:S01]  /*7060*/  LDC.64 R10, c[0x0][0x388] ;  /* 0x0000e200ff0a7b82 */ /* 0x000ea20000000a00 */
[----:B------:R-:W-:-:S02]  /*7070*/  IADD3 R4, PT, PT, R8, R4, R17 ;  /* 0x0000000408047210 */ /* 0x000fc40007ffe011 */
[----:B------:R-:W-:Y:S02]  /*7080*/  SHF.L.W.U32.HI R14, R14, 0xa, R14 ;  /* 0x0000000a0e0e7819 */ /* 0x000fe40000010e0e */
[----:B------:R-:W-:Y:S02]  /*7090*/  LOP3.LUT R8, R6, R15, R19, 0x2d, !PT ;  /* 0x0000000f06087212 */ /* 0x000fe400078e2d13 */
[----:B------:R-:W-:Y:S02]  /*70a0*/  LOP3.LUT R18, R4, R21, R14, 0x96, !PT ;  /* 0x0000001504127212 */ /* 0x000fe400078e960e */
[----:B------:R-:W-:Y:S02]  /*70b0*/  IADD3 R8, PT, PT, R9, R12, R8 ;  /* 0x0000000c09087210 */ /* 0x000fe40007ffe008 */
[----:B------:R-:W-:Y:S01]  /*70c0*/  IADD3 R18, PT, PT, R7, R18, R17 ;  /* 0x0000001207127210 */ /* 0x000fe20007ffe011 */
[----:B------:R-:W-:Y:S02]  /*70d0*/  UIADD3 UR7, UPT, UPT, -UR13, 0x20, URZ ;  /* 0x000000200d077890 */ /* 0x000fe4000fffe1ff */
[----:B------:R-:W-:Y:S01]  /*70e0*/  VIADD R8, R8, UR6 ;  /* 0x0000000608087c36 */ /* 0x000fe20008000000 */
[----:B------:R-:W-:Y:S01]  /*70f0*/  UIADD3 UR6, UPT, UPT, -UR11, 0x20, URZ ;  /* 0x000000200b067890 */ /* 0x000fe2000fffe1ff */
[----:B------:R-:W-:Y:S01]  /*7100*/  IMAD.IADD R18, R18, 0x1, R13 ;  /* 0x0000000112127824 */ /* 0x000fe200078e020d */
[----:B------:R-:W-:-:S02]  /*7110*/  LEA.HI R15, R15, R14, R15, 0xa ;  /* 0x0000000e0f0f7211 */ /* 0x000fc400078f500f */
[----:B------:R-:W-:Y:S02]  /*7120*/  SHF.L.U32 R7, R8, UR13, RZ ;  /* 0x0000000d08077c19 */ /* 0x000fe400080006ff */
[----:B------:R-:W-:Y:S01]  /*7130*/  SHF.L.U32 R9, R18, UR11, RZ ;  /* 0x0000000b12097c19 */ /* 0x000fe200080006ff */
[----:B------:R-:W-:Y:S01]  /*7140*/  IMAD.IADD R15, R15, 0x1, R2 ;  /* 0x000000010f0f7824 */ /* 0x000fe200078e0202 */
[----:B------:R-:W-:Y:S02]  /*7150*/  SHF.R.U32.HI R8, RZ, UR7, R8 ;  /* 0x00000007ff087c19 */ /* 0x000fe40008011608 */
[----:B------:R-:W-:Y:S02]  /*7160*/  SHF.R.U32.HI R18, RZ, UR6, R18 ;  /* 0x00000006ff127c19 */ /* 0x000fe40008011612 */
[----:B------:R-:W-:Y:S02]  /*7170*/  IADD3 R3, PT, PT, R19, R3, R0 ;  /* 0x0000000313037210 */ /* 0x000fe40007ffe000 */
[----:B------:R-:W-:Y:S01]  /*7180*/  LEA.HI R6, R21, R6, R21, 0xa ;  /* 0x0000000615067211 */ /* 0x000fe200078f5015 */
[----:B--2---:R-:W-:Y:S01]  /*7190*/  IMAD.WIDE.U32 R10, R20, 0x14, R10 ;  /* 0x00000014140a7825 */ /* 0x004fe200078e000a */
[----:B------:R-:W-:-:S02]  /*71a0*/  IADD3 R7, PT, PT, R8, R7, R16 ;  /* 0x0000000708077210 */ /* 0x000fc40007ffe010 */
[----:B------:R-:W-:Y:S01]  /*71b0*/  IADD3 R9, PT, PT, R18, R9, R0 ;  /* 0x0000000912097210 */ /* 0x000fe20007ffe000 */
[----:B------:R-:W-:Y:S01]  /*71c0*/  IMAD.IADD R5, R6, 0x1, R5 ;  /* 0x0000000106057824 */ /* 0x000fe200078e0205 */
[--C-:B------:R-:W-:Y:S02]  /*71d0*/  SHF.R.U32.HI R13, RZ, 0x8, R3.reuse ;  /* 0x00000008ff0d7819 */ /* 0x100fe40000011603 */
[----:B------:R-:W-:Y:S02]  /*71e0*/  SHF.R.U32.HI R17, RZ, 0x10, R3 ;  /* 0x00000010ff117819 */ /* 0x000fe40000011603 */
[--C-:B------:R-:W-:Y:S02]  /*71f0*/  SHF.R.U32.HI R19, RZ, 0x8, R15.reuse ;  /* 0x00000008ff137819 */ /* 0x100fe4000001160f */
[--C-:B------:R-:W-:Y:S02]  /*7200*/  SHF.R.U32.HI R21, RZ, 0x10, R15.reuse ;  /* 0x00000010ff157819 */ /* 0x100fe4000001160f */
[----:B------:R-:W-:-:S02]  /*7210*/  SHF.R.U32.HI R23, RZ, 0x18, R15 ;  /* 0x00000018ff177819 */ /* 0x000fc4000001160f */
[----:B-1----:R-:W-:Y:S02]  /*7220*/  IADD3 R7, PT, PT, R7, UR9, R4 ;  /* 0x0000000907077c10 */ /* 0x002fe4000fffe004 */
[----:B0-----:R-:W-:Y:S01]  /*7230*/  IADD3 R9, PT, PT, R16, UR10, R9 ;  /* 0x0000000a10097c10 */ /* 0x001fe2000fffe009 */
[----:B------:R0:W-:Y:S01]  /*7240*/  STG.E.U8 desc[UR4][R10.64+0x9], R13 ;  /* 0x0000090d0a007986 */ /* 0x0001e2000c101104 */
[----:B------:R-:W-:-:S03]  /*7250*/  SHF.R.U32.HI R25, RZ, 0x18, R3 ;  /* 0x00000018ff197819 */ /* 0x000fc60000011603 */
[----:B------:R1:W-:Y:S01]  /*7260*/  STG.E.U8 desc[UR4][R10.64+0x8], R3 ;  /* 0x000008030a007986 */ /* 0x0003e2000c101104 */
[----:B------:R-:W-:-:S03]  /*7270*/  SHF.R.U32.HI R27, RZ, 0x8, R9 ;  /* 0x00000008ff1b7819 */ /* 0x000fc60000011609 */
[----:B------:R2:W-:Y:S04]  /*7280*/  STG.E.U8 desc[UR4][R10.64+0xa], R17 ;  /* 0x00000a110a007986 */ /* 0x0005e8000c101104 */
[----:B------:R3:W-:Y:S01]  /*7290*/  STG.E.U8 desc[UR4][R10.64+0x4], R15 ;  /* 0x0000040f0a007986 */ /* 0x0007e2000c101104 */
[----:B0-----:R-:W-:-:S03]  /*72a0*/  SHF.R.U32.HI R13, RZ, 0x10, R5 ;  /* 0x00000010ff0d7819 */ /* 0x001fc60000011605 */
[----:B------:R0:W-:Y:S01]  /*72b0*/  STG.E.U8 desc[UR4][R10.64+0x5], R19 ;  /* 0x000005130a007986 */ /* 0x0001e2000c101104 */
[----:B-1----:R-:W-:-:S03]  /*72c0*/  SHF.R.U32.HI R3, RZ, 0x8, R5 ;  /* 0x00000008ff037819 */ /* 0x002fc60000011605 */
[----:B------:R1:W-:Y:S01]  /*72d0*/  STG.E.U8 desc[UR4][R10.64+0x6], R21 ;  /* 0x000006150a007986 */ /* 0x0003e2000c101104 */
[----:B--2---:R-:W-:-:S03]  /*72e0*/  SHF.R.U32.HI R17, RZ, 0x18, R5 ;  /* 0x00000018ff117819 */ /* 0x004fc60000011605 */
[----:B------:R2:W-:Y:S01]  /*72f0*/  STG.E.U8 desc[UR4][R10.64+0x7], R23 ;  /* 0x000007170a007986 */ /* 0x0005e2000c101104 */
[----:B---3--:R-:W-:-:S03]  /*7300*/  SHF.R.U32.HI R15, RZ, 0x10, R9 ;  /* 0x00000010ff0f7819 */ /* 0x008fc60000011609 */
[----:B------:R3:W-:Y:S01]  /*7310*/  STG.E.U8 desc[UR4][R10.64], R5 ;  /* 0x000000050a007986 */ /* 0x0007e2000c101104 */
[----:B0-----:R-:W-:Y:S02]  /*7320*/  SHF.R.U32.HI R19, RZ, 0x18, R9 ;  /* 0x00000018ff137819 */ /* 0x001fe40000011609 */
[--C-:B-1----:R-:W-:Y:S02]  /*7330*/  SHF.R.U32.HI R21, RZ, 0x8, R7.reuse ;  /* 0x00000008ff157819 */ /* 0x102fe40000011607 */
[--C-:B--2---:R-:W-:Y:S02]  /*7340*/  SHF.R.U32.HI R23, RZ, 0x10, R7.reuse ;  /* 0x00000010ff177819 */ /* 0x104fe40000011607 */
[----:B---3--:R-:W-:Y:S01]  /*7350*/  SHF.R.U32.HI R5, RZ, 0x18, R7 ;  /* 0x00000018ff057819 */ /* 0x008fe20000011607 */
[----:B------:R-:W-:Y:S04]  /*7360*/  STG.E.U8 desc[UR4][R10.64+0xb], R25 ;  /* 0x00000b190a007986 */ /* 0x000fe8000c101104 */
        /* <DEDUP_REMOVED lines=10> */
[----:B------:R-:W-:Y:S01]  /*7410*/  STG.E.U8 desc[UR4][R10.64+0x13], R5 ;  /* 0x000013050a007986 */ /* 0x000fe2000c101104 */
[----:B------:R-:W-:Y:S05]  /*7420*/  EXIT ;  /* 0x000000000000794d */ /* 0x000fea0003800000 */
.L_x_0:
[----:B------:R-:W-:-:S00]  /*7430*/  BRA `(.L_x_0) ;  /* 0xfffffffc00fc7947 */ /* 0x000fc0000383ffff */
[----:B------:R-:W-:-:S00]  /*7440*/  NOP ;  /* 0x0000000000007918 */ /* 0x000fc00000000000 */
        /* <DEDUP_REMOVED lines=11> */
.L_x_1:


//--------------------- .nv.shared.reserved.0     --------------------------
	.section	.nv.shared.reserved.0,"aw",@nobits
	.weak		__nv_reservedSMEM_offset_0_alias
	.size		__nv_reservedSMEM_offset_0_alias, 0, 64
	.other		__nv_reservedSMEM_offset_0_alias,@"STO_CUDA_RESERVED_SHARED STV_DEFAULT"
__nv_reservedSMEM_offset_0_alias:
	.zero		0
	.zero		64


//--------------------- .nv.constant0._ZN8collider3gpu22ripemd160_batch_kernelEPKhPhm --------------------------
	.section	.nv.constant0._ZN8collider3gpu22ripemd160_batch_kernelEPKhPhm,"a",@progbits
	.sectionflags	@""
	.align	4
.nv.constant0._ZN8collider3gpu22ripemd160_batch_kernelEPKhPhm:
	.zero		920


//--------------------- SYMBOLS --------------------------

	.type		.nv.reservedSmem.offset0,@object
	.size		.nv.reservedSmem.offset0,0x4
